def gluon_wgmma(
    a_ptr,
    b_ptr,
    c_ptr,
    M,
    N,
    K,
    stride_am,
    stride_bk,
    stride_cm,
    BLOCK_M: gl.constexpr,
    BLOCK_N: gl.constexpr,
    BLOCK_K: gl.constexpr,
    DTYPE: gl.constexpr,
    A_LAYOUT: gl.constexpr,
    B_LAYOUT: gl.constexpr,
    C_LAYOUT: gl.constexpr,
    B_SHAPE: gl.constexpr,
    TRANS_B: gl.constexpr,
    NUM_BUFFERS: gl.constexpr,
    NUM_WARPS: gl.constexpr,
):
    a_desc = tma.make_tensor_descriptor(
        a_ptr, [M, K], [stride_am, 1], [BLOCK_M, BLOCK_K], A_LAYOUT
    )
    b_desc = tma.make_tensor_descriptor(
        b_ptr,
        [N, K] if TRANS_B else [K, N],
        [stride_bk, 1],
        B_SHAPE,
        B_LAYOUT,
    )
    c_desc = tma.make_tensor_descriptor(
        c_ptr, [M, N], [stride_cm, 1], [BLOCK_M, BLOCK_N], C_LAYOUT
    )

    a_bufs = gl.allocate_shared_memory(
        DTYPE, [NUM_BUFFERS, BLOCK_M, BLOCK_K], A_LAYOUT
    )
    b_bufs = gl.allocate_shared_memory(DTYPE, [NUM_BUFFERS] + B_SHAPE, B_LAYOUT)

    pid_m = gl.program_id(0)
    pid_n = gl.program_id(1)
    off_m = pid_m * BLOCK_M
    off_n = pid_n * BLOCK_N

    mma_layout: gl.constexpr = pick_wgmma_layout(DTYPE, BLOCK_M, BLOCK_N, NUM_WARPS)
    acc = warpgroup_mma_init(
        gl.zeros((BLOCK_M, BLOCK_N), dtype=gl.float32, layout=mma_layout)
    )

    bars = gl.allocate_shared_memory(
        gl.int64, [NUM_BUFFERS, 1], mbarrier.MBarrierLayout()
    )
    for i in gl.static_range(NUM_BUFFERS):
        mbarrier.init(bars.index(i), count=1)
    idx = 0
    phase = 0

    for k in range(0, K, BLOCK_K):
        a = a_bufs.index(idx)
        b = b_bufs.index(idx)
        bar = bars.index(idx)
        mbarrier.expect(bar, a_desc.block_type.nbytes + b_desc.block_type.nbytes)
        tma.async_copy_global_to_shared(a_desc, [off_m, k], bar, a)
        tma.async_copy_global_to_shared(
            b_desc, [off_n, k] if TRANS_B else [k, off_n], bar, b
        )
        mbarrier.wait(bar, phase=phase)

        if TRANS_B:
            b = b.permute((1, 0))
        acc = warpgroup_mma_wait(num_outstanding=0, deps=(acc,))
        acc = warpgroup_mma(a, b, acc, is_async=True)

        idx += 1
        if idx == NUM_BUFFERS:
            idx = 0
            phase ^= 1

    acc = warpgroup_mma_wait(num_outstanding=0, deps=(acc,))
    for i in gl.static_range(NUM_BUFFERS):
        mbarrier.invalidate(bars.index(i))

    c_smem = gl.allocate_shared_memory(DTYPE, [BLOCK_M, BLOCK_N], C_LAYOUT)
    c_smem.store(acc.to(DTYPE))
    fence_async_shared()
    tma.async_copy_shared_to_global(c_desc, [off_m, off_n], c_smem)
    tma.store_wait(pendings=0)

# config = {"BLOCK_K": 32, "BLOCK_M": 128, "BLOCK_N": 256, "arch": "sm_90", "dtype": "bf16", "num_buffers": 1, "num_warps": 8, "trans_b": 0}
# arch = sm_90


// ===== COMPILED SASS (sm_90a) =====

	.target	sm_90a

	.elftype	@"ET_EXEC"


//--------------------- .note.nv.tkinfo           --------------------------
	.section	.note.nv.tkinfo,"",@"SHT_NOTE"
	.sectionflags	@"SHF_NOTE_NV_TKINFO"
	.tkinfo
        /*0018*/ 	.word	0x00000002
        /*0030*/ 	.string	""
        /*0030*/ 	.string	"ptxas"
        /*0030*/ 	.string	"Cuda compilation tools, release 13.0, V13.0.88"
        /*0030*/ 	.string	"Build cuda_13.0.r13.0/compiler.36424714_0"
        /*0030*/ 	.string	"-v  -suppress-debug-info  -lineinfo  -arch sm_90a "



//--------------------- .note.nv.cuinfo           --------------------------
	.section	.note.nv.cuinfo,"",@"SHT_NOTE"
	.sectionflags	@"SHF_NOTE_NV_CUINFO"
        /*0018*/ 	.short	0x0002
        /*001a*/ 	.short	0x005a
        /*001c*/ 	.short	0x0082
	.zero		2


//--------------------- .nv.info                  --------------------------
	.section	.nv.info,"",@"SHT_CUDA_INFO"
	.align	4


	//----- nvinfo : EIATTR_REGCOUNT
	.align		4
        /*0000*/ 	.byte	0x04, 0x2f
        /*0002*/ 	.short	(.L_1 - .L_0)
	.align		4
.L_0:
        /*0004*/ 	.word	index@(gluon_wgmma)
        /*0008*/ 	.word	0x0000009a


	//----- nvinfo : EIATTR_FRAME_SIZE
	.align		4
.L_1:
        /*000c*/ 	.byte	0x04, 0x11
        /*000e*/ 	.short	(.L_3 - .L_2)
	.align		4
.L_2:
        /*0010*/ 	.word	index@(gluon_wgmma)
        /*0014*/ 	.word	0x00000000


	//----- nvinfo : EIATTR_MIN_STACK_SIZE
	.align		4
.L_3:
        /*0018*/ 	.byte	0x04, 0x12
        /*001a*/ 	.short	(.L_5 - .L_4)
	.align		4
.L_4:
        /*001c*/ 	.word	index@(gluon_wgmma)
        /*0020*/ 	.word	0x00000000
.L_5:


//--------------------- .nv.compat                --------------------------
	.section	.nv.compat,"",@"SHT_CUDA_COMPAT_INFO"
	.align	4
        /*0000*/ 	.byte	0x02, 0x09, 0x01, 0x00, 0x02, 0x02, 0x04, 0x00, 0x02, 0x05, 0x05, 0x00, 0x03, 0x07, 0x01, 0x01
        /*0010*/ 	.byte	0x02, 0x03, 0x03, 0x00, 0x02, 0x06, 0x01, 0x00, 0x04, 0x0b, 0x08, 0x00, 0x00, 0x00, 0x00, 0x00
        /*0020*/ 	.byte	0x00, 0x00, 0x00, 0x00


//--------------------- .nv.info.gluon_wgmma      --------------------------
	.section	.nv.info.gluon_wgmma,"",@"SHT_CUDA_INFO"
	.sectionflags	@""
	.align	4


	//----- nvinfo : EIATTR_CUDA_API_VERSION
	.align		4
        /*0000*/ 	.byte	0x04, 0x37
        /*0002*/ 	.short	(.L_7 - .L_6)
.L_6:
        /*0004*/ 	.word	0x00000082


	//----- nvinfo : EIATTR_KPARAM_INFO
	.align		4
.L_7:
        /*0008*/ 	.byte	0x04, 0x17
        /*000a*/ 	.short	(.L_9 - .L_8)
.L_8:
        /*000c*/ 	.word	0x00000000
        /*0010*/ 	.short	0x000a
        /*0012*/ 	.short	0x0048
        /*0014*/ 	.byte	0x00, 0xf4, 0x21, 0x00


	//----- nvinfo : EIATTR_KPARAM_INFO
	.align		4
.L_9:
        /*0018*/ 	.byte	0x04, 0x17
        /*001a*/ 	.short	(.L_11 - .L_10)
.L_10:
        /*001c*/ 	.word	0x00000000
        /*0020*/ 	.short	0x0009
        /*0022*/ 	.short	0x0040
        /*0024*/ 	.byte	0x00, 0xf4, 0x21, 0x00


	//----- nvinfo : EIATTR_KPARAM_INFO
	.align		4
.L_11:
        /*0028*/ 	.byte	0x04, 0x17
        /*002a*/ 	.short	(.L_13 - .L_12)
.L_12:
        /*002c*/ 	.word	0x00000000
        /*0030*/ 	.short	0x0008
        /*0032*/ 	.short	0x0038
        /*0034*/ 	.byte	0x00, 0xf0, 0x21, 0x00


	//----- nvinfo : EIATTR_KPARAM_INFO
	.align		4
.L_13:
        /*0038*/ 	.byte	0x04, 0x17
        /*003a*/ 	.short	(.L_15 - .L_14)
.L_14:
        /*003c*/ 	.word	0x00000000
        /*0040*/ 	.short	0x0007
        /*0042*/ 	.short	0x0030
        /*0044*/ 	.byte	0x00, 0xf0, 0x21, 0x00


	//----- nvinfo : EIATTR_KPARAM_INFO
	.align		4
.L_15:
        /*0048*/ 	.byte	0x04, 0x17
        /*004a*/ 	.short	(.L_17 - .L_16)
.L_16:
        /*004c*/ 	.word	0x00000000
        /*0050*/ 	.short	0x0006
        /*0052*/ 	.short	0x0028
        /*0054*/ 	.byte	0x00, 0xf0, 0x21, 0x00


	//----- nvinfo : EIATTR_KPARAM_INFO
	.align		4
.L_17:
        /*0058*/ 	.byte	0x04, 0x17
        /*005a*/ 	.short	(.L_19 - .L_18)
.L_18:
        /*005c*/ 	.word	0x00000000
        /*0060*/ 	.short	0x0005
        /*0062*/ 	.short	0x0020
        /*0064*/ 	.byte	0x00, 0xf0, 0x11, 0x00


	//----- nvinfo : EIATTR_KPARAM_INFO
	.align		4
.L_19:
        /*0068*/ 	.byte	0x04, 0x17
        /*006a*/ 	.short	(.L_21 - .L_20)
.L_20:
        /*006c*/ 	.word	0x00000000
        /*0070*/ 	.short	0x0004
        /*0072*/ 	.short	0x001c
        /*0074*/ 	.byte	0x00, 0xf0, 0x11, 0x00


	//----- nvinfo : EIATTR_KPARAM_INFO
	.align		4
.L_21:
        /*0078*/ 	.byte	0x04, 0x17
        /*007a*/ 	.short	(.L_23 - .L_22)
.L_22:
        /*007c*/ 	.word	0x00000000
        /*0080*/ 	.short	0x0003
        /*0082*/ 	.short	0x0018
        /*0084*/ 	.byte	0x00, 0xf0, 0x11, 0x00


	//----- nvinfo : EIATTR_KPARAM_INFO
	.align		4
.L_23:
        /*0088*/ 	.byte	0x04, 0x17
        /*008a*/ 	.short	(.L_25 - .L_24)
.L_24:
        /*008c*/ 	.word	0x00000000
        /*0090*/ 	.short	0x0002
        /*0092*/ 	.short	0x0010
        /*0094*/ 	.byte	0x00, 0xf4, 0x21, 0x00


	//----- nvinfo : EIATTR_KPARAM_INFO
	.align		4
.L_25:
        /*0098*/ 	.byte	0x04, 0x17
        /*009a*/ 	.short	(.L_27 - .L_26)
.L_26:
        /*009c*/ 	.word	0x00000000
        /*00a0*/ 	.short	0x0001
        /*00a2*/ 	.short	0x0008
        /*00a4*/ 	.byte	0x00, 0xf4, 0x21, 0x00


	//----- nvinfo : EIATTR_KPARAM_INFO
	.align		4
.L_27:
        /*00a8*/ 	.byte	0x04, 0x17
        /*00aa*/ 	.short	(.L_29 - .L_28)
.L_28:
        /*00ac*/ 	.word	0x00000000
        /*00b0*/ 	.short	0x0000
        /*00b2*/ 	.short	0x0000
        /*00b4*/ 	.byte	0x00, 0xf4, 0x21, 0x00


	//----- nvinfo : EIATTR_SPARSE_MMA_MASK
	.align		4
.L_29:
        /*00b8*/ 	.byte	0x03, 0x50
        /*00ba*/ 	.short	0x0000


	//----- nvinfo : EIATTR_MAXREG_COUNT
	.align		4
        /*00bc*/ 	.byte	0x03, 0x1b
        /*00be*/ 	.short	0x00ff


	//----- nvinfo : EIATTR_NUM_BARRIERS
	.align		4
        /*00c0*/ 	.byte	0x02, 0x4c
        /*00c2*/ 	.byte	0x01
	.zero		1


	//----- nvinfo : EIATTR_MERCURY_ISA_VERSION
	.align		4
        /*00c4*/ 	.byte	0x03, 0x5f
        /*00c6*/ 	.short	0x0101


	//----- nvinfo : EIATTR_INT_WARP_WIDE_INSTR_OFFSETS
	.align		4
        /*00c8*/ 	.byte	0x04, 0x31
        /*00ca*/ 	.short	(.L_31 - .L_30)


	//   ....[0]....
.L_30:
        /*00cc*/ 	.word	0x00001320


	//   ....[1]....
        /*00d0*/ 	.word	0x000013b0


	//   ....[2]....
        /*00d4*/ 	.word	0x00001cb0


	//   ....[3]....
        /*00d8*/ 	.word	0x00001cc0


	//   ....[4]....
        /*00dc*/ 	.word	0x00001d80


	//   ....[5]....
        /*00e0*/ 	.word	0x00001db0


	//   ....[6]....
        /*00e4*/ 	.word	0x00002680


	//   ....[7]....
        /*00e8*/ 	.word	0x00002690


	//----- nvinfo : EIATTR_COOP_GROUP_MASK_REGIDS
	.align		4
.L_31:
        /*00ec*/ 	.byte	0x04, 0x29
        /*00ee*/ 	.short	(.L_33 - .L_32)


	//   ....[0]....
.L_32:
        /*00f0*/ 	.word	0xffffffff


	//   ....[1]....
        /*00f4*/ 	.word	0xffffffff


	//   ....[2]....
        /*00f8*/ 	.word	0xffffffff


	//----- nvinfo : EIATTR_COOP_GROUP_INSTR_OFFSETS
	.align		4
.L_33:
        /*00fc*/ 	.byte	0x04, 0x28
        /*00fe*/ 	.short	(.L_35 - .L_34)


	//   ....[0]....
.L_34:
        /*0100*/ 	.word	0x00000140


	//   ....[1]....
        /*0104*/ 	.word	0x00000720


	//   ....[2]....
        /*0108*/ 	.word	0x00000cd0


	//----- nvinfo : EIATTR_MBARRIER_INSTR_OFFSETS
	.align		4
.L_35:
        /*010c*/ 	.byte	0x04, 0x39
        /*010e*/ 	.short	(.L_37 - .L_36)


	//   ....[0]....
.L_36:
        /*0110*/ 	.word	0x00001470
        /*0114*/ 	.word	0x000000ff
        /*0118*/ 	.word	0x00006000
        /*011c*/ 	.short	0x0100
        /*011e*/ 	.byte	0x0c
	.zero		1


	//   ....[1]....
        /*0120*/ 	.word	0x00001e30
        /*0124*/ 	.word	0x000000ff
        /*0128*/ 	.word	0x00006000
        /*012c*/ 	.short	0x010a
        /*012e*/ 	.byte	0x0c
	.zero		1


	//   ....[2]....
        /*0130*/ 	.word	0x00002140
        /*0134*/ 	.word	0x000000ff
        /*0138*/ 	.word	0x00006000
        /*013c*/ 	.short	0x0108
        /*013e*/ 	.byte	0x0c
	.zero		1


	//   ....[3]....
        /*0140*/ 	.word	0x00002720
        /*0144*/ 	.word	0x000000ff
        /*0148*/ 	.word	0x00006000
        /*014c*/ 	.short	0x010a
        /*014e*/ 	.byte	0x0c
	.zero		1


	//----- nvinfo : EIATTR_NUM_MBARRIERS
	.align		4
.L_37:
        /*0150*/ 	.byte	0x03, 0x38
        /*0152*/ 	.short	0x0001


	//----- nvinfo : EIATTR_EXIT_INSTR_OFFSETS
	.align		4
        /*0154*/ 	.byte	0x04, 0x1c
        /*0156*/ 	.short	(.L_39 - .L_38)


	//   ....[0]....
.L_38:
        /*0158*/ 	.word	0x00002710


	//----- nvinfo : EIATTR_REQNTID
	.align		4
.L_39:
        /*015c*/ 	.byte	0x04, 0x10
        /*015e*/ 	.short	(.L_41 - .L_40)
.L_40:
        /*0160*/ 	.word	0x00000100
        /*0164*/ 	.word	0x00000001
        /*0168*/ 	.word	0x00000001


	//----- nvinfo : EIATTR_CRS_STACK_SIZE
	.align		4
.L_41:
        /*016c*/ 	.byte	0x04, 0x1e
        /*016e*/ 	.short	(.L_43 - .L_42)
.L_42:
        /*0170*/ 	.word	0x00000000


	//----- nvinfo : EIATTR_CBANK_PARAM_SIZE
	.align		4
.L_43:
        /*0174*/ 	.byte	0x03, 0x19
        /*0176*/ 	.short	0x0050


	//----- nvinfo : EIATTR_PARAM_CBANK
	.align		4
        /*0178*/ 	.byte	0x04, 0x0a
        /*017a*/ 	.short	(.L_45 - .L_44)
	.align		4
.L_44:
        /*017c*/ 	.word	index@(.nv.constant0.gluon_wgmma)
        /*0180*/ 	.short	0x0210
        /*0182*/ 	.short	0x0050


	//----- nvinfo : EIATTR_SW_WAR
	.align		4
.L_45:
        /*0184*/ 	.byte	0x04, 0x36
        /*0186*/ 	.short	(.L_47 - .L_46)
.L_46:
        /*0188*/ 	.word	0x00000008
.L_47:


//--------------------- .nv.callgraph             --------------------------
	.section	.nv.callgraph,"",@"SHT_CUDA_CALLGRAPH"
	.align	4
	.sectionentsize	8
	.align		4
        /*0000*/ 	.word	0x00000000
	.align		4
        /*0004*/ 	.word	0xffffffff
	.align		4
        /*0008*/ 	.word	0x00000000
	.align		4
        /*000c*/ 	.word	0xfffffffe
	.align		4
        /*0010*/ 	.word	0x00000000
	.align		4
        /*0014*/ 	.word	0xfffffffd
	.align		4
        /*0018*/ 	.word	0x00000000
	.align		4
        /*001c*/ 	.word	0xfffffffc


//--------------------- .text.gluon_wgmma         --------------------------
	.section	.text.gluon_wgmma,"ax",@progbits
	.align	128
        .global         gluon_wgmma
        .type           gluon_wgmma,@function
        .size           gluon_wgmma,(.L_x_52 - gluon_wgmma)
        .other          gluon_wgmma,@"STO_CUDA_ENTRY STV_DEFAULT"
gluon_wgmma:
.text.gluon_wgmma:
[----:B------:R-:W-:Y:S01]  /*0000*/  LDC R1, c[0x0][0x28] ;  /* 0x00000a00ff017b82 */ /* 0x000fe20000000800 */
[----:B------:R-:W1:Y:S07]  /*0010*/  S2R R0, SR_TID.X ;  /* 0x0000000000007919 */ /* 0x000e6e0000002100 */
[----:B------:R-:W2:Y:S01]  /*0020*/  S2UR UR4, SR_CgaCtaId ;  /* 0x00000000000479c3 */ /* 0x000ea20000008800 */
[----:B------:R-:W-:Y:S01]  /*0030*/  UMOV UR12, 0x400 ;  /* 0x00000400000c7882 */ /* 0x000fe20000000000 */
[----:B------:R-:W-:Y:S01]  /*0040*/  ULDC UR6, c[0x0][0xc] ;  /* 0x0000030000067ab9 */ /* 0x000fe20000000800 */
[----:B------:R-:W-:Y:S05]  /*0050*/  BSSY B0, `(.L_x_0) ;  /* 0x000001f000007945 */ /* 0x000fea0003800000 */
[----:B------:R-:W3:Y:S08]  /*0060*/  LDC R4, c[0x0][0x228] ;  /* 0x00008a00ff047b82 */ /* 0x000ef00000000800 */
[----:B------:R-:W4:Y:S08]  /*0070*/  LDC R15, c[0x0][0x230] ;  /* 0x00008c00ff0f7b82 */ /* 0x000f300000000800 */
[----:B------:R-:W-:Y:S01]  /*0080*/  S2UR UR23, SR_CTAID.Y ;  /* 0x00000000001779c3 */ /* 0x000fe20000002600 */
[----:B--2---:R-:W-:-:S03]  /*0090*/  ULEA UR12, UR4, UR12, 0x18 ;  /* 0x0000000c040c7291 */ /* 0x004fc6000f8ec03f */
[----:B------:R-:W-:Y:S01]  /*00a0*/  ULDC UR4, c[0x0][0x10] ;  /* 0x0000040000047ab9 */ /* 0x000fe20000000800 */
[----:B-1----:R-:W-:-:S03]  /*00b0*/  LOP3.LUT R6, R0, 0xff, RZ, 0xc0, !PT ;  /* 0x000000ff00067812 */ /* 0x002fc600078ec0ff */
[----:B------:R-:W1:Y:S01]  /*00c0*/  S2UR UR5, SR_CTAID.Z ;  /* 0x00000000000579c3 */ /* 0x000e620000002700 */
[----:B---3--:R-:W-:Y:S01]  /*00d0*/  VIADD R4, R4, 0xffffffff ;  /* 0xffffffff04047836 */ /* 0x008fe20000000000 */
[C---:B------:R-:W-:Y:S02]  /*00e0*/  ISETP.GE.U32.AND P0, PT, R6.reuse, 0x20, PT ;  /* 0x000000200600780c */ /* 0x040fe40003f06070 */
[C---:B------:R-:W-:Y:S02]  /*00f0*/  ISETP.NE.U32.AND P1, PT, R6.reuse, RZ, PT ;  /* 0x000000ff0600720c */ /* 0x040fe40003f25070 */
[----:B------:R-:W-:Y:S02]  /*0100*/  LEA R12, R6, UR12, 0x2 ;  /* 0x0000000c060c7c11 */ /* 0x000fe4000f8e10ff */
[----:B------:R-:W2:Y:S01]  /*0110*/  S2UR UR29, SR_CTAID.X ;  /* 0x00000000001d79c3 */ /* 0x000ea20000002500 */
[----:B----4-:R-:W-:-:S06]  /*0120*/  VIADD R14, R15, 0xffffffff ;  /* 0xffffffff0f0e7836 */ /* 0x010fcc0000000000 */
[----:B------:R3:W-:Y:S01]  /*0130*/  @!P0 STS [R12], RZ ;  /* 0x000000ff0c008388 */ /* 0x0007e20000000800 */
[----:B------:R-:W-:-:S03]  /*0140*/  NOP ;  /* 0x0000000000007918 */ /* 0x000fc60000000000 */
[----:B------:R3:W-:Y:S01]  /*0150*/  @!P1 STS [UR12+0x24], R4 ;  /* 0x00002404ff009988 */ /* 0x0007e2000800080c */
[----:B-1----:R-:W-:-:S03]  /*0160*/  UIMAD UR4, UR5, UR4, UR23 ;  /* 0x00000004050472a4 */ /* 0x002fc6000f8e0217 */
[----:B------:R3:W-:Y:S01]  /*0170*/  @!P1 STS [UR12+0x20], R14 ;  /* 0x0000200eff009988 */ /* 0x0007e2000800080c */
[----:B--2---:R-:W-:-:S03]  /*0180*/  UIMAD UR4, UR4, UR6, UR29 ;  /* 0x00000006040472a4 */ /* 0x004fc6000f8e021d */
[----:B------:R-:W-:Y:S01]  /*0190*/  ULDC.64 UR6, c[0x0][0x250] ;  /* 0x0000940000067ab9 */ /* 0x000fe20000000a00 */
[----:B------:R-:W-:-:S04]  /*01a0*/  UIMAD UR4, UR4, 0x180, URZ ;  /* 0x00000180040478a4 */ /* 0x000fc8000f8e023f */
[----:B------:R-:W-:-:S04]  /*01b0*/  UIADD3 UR14, UP0, UR4, UR6, URZ ;  /* 0x00000006040e7290 */ /* 0x000fc8000ff1e03f */
[----:B------:R-:W-:Y:S01]  /*01c0*/  ULEA.HI.X.SX32 UR15, UR4, UR7, 0x1, UP0 ;  /* 0x00000007040f7291 */ /* 0x000fe200080f0e3f */
[----:B---3--:R-:W-:Y:S11]  /*01d0*/  @P1 BRA `(.L_x_1) ;  /* 0x0000000000181947 */ /* 0x008ff60003800000 */
[----:B------:R-:W1:Y:S01]  /*01e0*/  LDS R2, [UR12+0x8] ;  /* 0x0000080cff027984 */ /* 0x000e620008000800 */
[----:B------:R-:W2:Y:S01]  /*01f0*/  LDC.64 R8, c[0x0][0x210] ;  /* 0x00008400ff087b82 */ /* 0x000ea20000000a00 */
[----:B------:R-:W-:Y:S02]  /*0200*/  IMAD.MOV.U32 R3, RZ, RZ, 0x70 ;  /* 0x00000070ff037424 */ /* 0x000fe400078e00ff */
[----:B--2---:R2:W-:Y:S03]  /*0210*/  STS.64 [UR12], R8 ;  /* 0x00000008ff007988 */ /* 0x0045e60008000a0c */
[----:B-1----:R-:W-:-:S05]  /*0220*/  LOP3.LUT R2, R2, 0x10, R3, 0xd8, !PT ;  /* 0x0000001002027812 */ /* 0x002fca00078ed803 */
[----:B------:R2:W-:Y:S02]  /*0230*/  STS [UR12+0x8], R2 ;  /* 0x00000802ff007988 */ /* 0x0005e4000800080c */
.L_x_1:
[----:B------:R-:W-:Y:S05]  /*0240*/  BSYNC B0 ;  /* 0x0000000000007941 */ /* 0x000fea0003800000 */
.L_x_0:
[----:B------:R-:W-:Y:S04]  /*0250*/  BSSY B0, `(.L_x_2) ;  /* 0x000000a000007945 */ /* 0x000fe80003800000 */
[----:B------:R-:W-:Y:S05]  /*0260*/  @P1 BRA `(.L_x_3) ;  /* 0x0000000000201947 */ /* 0x000fea0003800000 */
[----:B--2---:R-:W1:Y:S01]  /*0270*/  LDS R2, [UR12+0x34] ;  /* 0x0000340cff027984 */ /* 0x004e620008000800 */
[----:B------:R-:W-:Y:S02]  /*0280*/  IMAD.MOV.U32 R3, RZ, RZ, 0x1f000000 ;  /* 0x1f000000ff037424 */ /* 0x000fe400078e00ff */
[----:B------:R-:W-:Y:S01]  /*0290*/  @!P1 IMAD.MOV.U32 R5, RZ, RZ, 0x7f ;  /* 0x0000007fff059424 */ /* 0x000fe200078e00ff */
[----:B------:R-:W2:Y:S02]  /*02a0*/  @!P1 LDS R8, [UR12+0x38] ;  /* 0x0000380cff089984 */ /* 0x000ea40008000800 */
[----:B-1----:R-:W-:Y:S02]  /*02b0*/  LOP3.LUT R2, R2, 0xff000000, R3, 0xb8, !PT ;  /* 0xff00000002027812 */ /* 0x002fe400078eb803 */
[----:B--2---:R-:W-:-:S03]  /*02c0*/  @!P1 LOP3.LUT R3, R8, 0xff, R5, 0xb8, !PT ;  /* 0x000000ff08039812 */ /* 0x004fc600078eb805 */
[----:B------:R1:W-:Y:S04]  /*02d0*/  STS [UR12+0x34], R2 ;  /* 0x00003402ff007988 */ /* 0x0003e8000800080c */
[----:B------:R1:W-:Y:S02]  /*02e0*/  @!P1 STS [UR12+0x38], R3 ;  /* 0x00003803ff009988 */ /* 0x0003e4000800080c */
.L_x_3:
[----:B------:R-:W-:Y:S05]  /*02f0*/  BSYNC B0 ;  /* 0x0000000000007941 */ /* 0x000fea0003800000 */
.L_x_2:
[----:B------:R-:W-:Y:S04]  /*0300*/  BSSY B0, `(.L_x_4) ;  /* 0x000000e000007945 */ /* 0x000fe80003800000 */
[----:B------:R-:W-:Y:S05]  /*0310*/  @P1 BRA `(.L_x_5) ;  /* 0x0000000000301947 */ /* 0x000fea0003800000 */
[----:B-1----:R-:W1:Y:S01]  /*0320*/  LDS R3, [UR12+0x34] ;  /* 0x0000340cff037984 */ /* 0x002e620008000800 */
[----:B------:R-:W3:Y:S03]  /*0330*/  LDC.64 R10, c[0x0][0x238] ;  /* 0x00008e00ff0a7b82 */ /* 0x000ee60000000a00 */
[----:B--2---:R-:W2:Y:S01]  /*0340*/  LDS R2, [UR12+0x1c] ;  /* 0x00001c0cff027984 */ /* 0x004ea20008000800 */
[C---:B---3--:R-:W-:Y:S01]  /*0350*/  SHF.L.U64.HI R8, R10.reuse, 0x1, R11 ;  /* 0x000000010a087819 */ /* 0x048fe2000001020b */
[----:B------:R-:W-:-:S03]  /*0360*/  IMAD.SHL.U32 R5, R10, 0x2, RZ ;  /* 0x000000020a057824 */ /* 0x000fc600078e00ff */
[--C-:B------:R-:W-:Y:S02]  /*0370*/  SHF.R.U32.HI R7, RZ, 0x4, R8.reuse ;  /* 0x00000004ff077819 */ /* 0x100fe40000011608 */
[----:B------:R-:W-:-:S05]  /*0380*/  SHF.R.U64 R5, R5, 0x4, R8 ;  /* 0x0000000405057819 */ /* 0x000fca0000001208 */
[----:B------:R3:W-:Y:S01]  /*0390*/  STS [UR12+0xc], R5 ;  /* 0x00000c05ff007988 */ /* 0x0007e2000800080c */
[----:B-1----:R-:W-:Y:S02]  /*03a0*/  LOP3.LUT R3, R3, 0x7, RZ, 0xb8, !PT ;  /* 0x0000000703037812 */ /* 0x002fe400078eb8ff */
[----:B--2---:R-:W-:-:S03]  /*03b0*/  LOP3.LUT R2, R2, 0xf, R7, 0xb8, !PT ;  /* 0x0000000f02027812 */ /* 0x004fc600078eb807 */
[----:B------:R3:W-:Y:S04]  /*03c0*/  STS [UR12+0x34], R3 ;  /* 0x00003403ff007988 */ /* 0x0007e8000800080c */
[----:B------:R3:W-:Y:S02]  /*03d0*/  STS [UR12+0x1c], R2 ;  /* 0x00001c02ff007988 */ /* 0x0007e4000800080c */
.L_x_5:
[----:B------:R-:W-:Y:S05]  /*03e0*/  BSYNC B0 ;  /* 0x0000000000007941 */ /* 0x000fea0003800000 */
.L_x_4:
[----:B------:R-:W-:Y:S04]  /*03f0*/  BSSY B1, `(.L_x_6) ;  /* 0x000001b000017945 */ /* 0x000fe80003800000 */
[----:B------:R-:W-:Y:S01]  /*0400*/  BSSY B0, `(.L_x_7) ;  /* 0x0000016000007945 */ /* 0x000fe20003800000 */
[----:B------:R-:W-:-:S03]  /*0410*/  IMAD.MOV.U32 R13, RZ, RZ, RZ ;  /* 0x000000ffff0d7224 */ /* 0x000fc600078e00ff */
[----:B------:R-:W-:Y:S05]  /*0420*/  @P1 BRA `(.L_x_8) ;  /* 0x0000000000201947 */ /* 0x000fea0003800000 */
[----:B-123--:R-:W1:Y:S02]  /*0430*/  LDS R2, [UR12+0x34] ;  /* 0x0000340cff027984 */ /* 0x00ee640008000800 */
[----:B-1----:R-:W-:-:S05]  /*0440*/  LOP3.LUT R2, R2, 0x38, RZ, 0xb8, !PT ;  /* 0x0000003802027812 */ /* 0x002fca00078eb8ff */
[----:B------:R1:W-:Y:S01]  /*0450*/  STS [UR12+0x34], R2 ;  /* 0x00003402ff007988 */ /* 0x0003e2000800080c */
[----:B------:R-:W-:Y:S05]  /*0460*/  @P1 BRA `(.L_x_9) ;  /* 0x0000000000201947 */ /* 0x000fea0003800000 */
[----:B-1----:R-:W1:Y:S01]  /*0470*/  LDS R2, [UR12+0x8] ;  /* 0x0000080cff027984 */ /* 0x002e620008000800 */
[----:B------:R-:W-:-:S05]  /*0480*/  IMAD.MOV.U32 R3, RZ, RZ, 0x780 ;  /* 0x00000780ff037424 */ /* 0x000fca00078e00ff */
[----:B-1----:R-:W-:-:S05]  /*0490*/  LOP3.LUT R2, R2, 0x500, R3, 0xd8, !PT ;  /* 0x0000050002027812 */ /* 0x002fca00078ed803 */
[----:B------:R4:W-:Y:S02]  /*04a0*/  STS [UR12+0x8], R2 ;  /* 0x00000802ff007988 */ /* 0x0009e4000800080c */
.L_x_8:
[----:B------:R-:W-:Y:S05]  /*04b0*/  @P1 BRA `(.L_x_10) ;  /* 0x0000000000281947 */ /* 0x000fea0003800000 */
[----:B-1234-:R-:W1:Y:S02]  /*04c0*/  LDS R2, [UR12+0x8] ;  /* 0x0000080cff027984 */ /* 0x01ee640008000800 */
[----:B-1----:R-:W-:-:S05]  /*04d0*/  LOP3.LUT R2, R2, 0x1800, RZ, 0xb8, !PT ;  /* 0x0000180002027812 */ /* 0x002fca00078eb8ff */
[----:B------:R2:W-:Y:S02]  /*04e0*/  STS [UR12+0x8], R2 ;  /* 0x00000802ff007988 */ /* 0x0005e4000800080c */
.L_x_9:
[----:B------:R-:W-:Y:S05]  /*04f0*/  @P1 BREAK B0 ;  /* 0x0000000000001942 */ /* 0x000fea0003800000 */
[----:B------:R-:W-:Y:S05]  /*0500*/  @P1 BRA `(.L_x_11) ;  /* 0x0000000000241947 */ /* 0x000fea0003800000 */
[----:B------:R-:W3:Y:S01]  /*0510*/  LDS R3, [UR12+0x8] ;  /* 0x0000080cff037984 */ /* 0x000ee20008000800 */
[----:B-12---:R-:W-:-:S05]  /*0520*/  IMAD.MOV.U32 R2, RZ, RZ, 0x6000 ;  /* 0x00006000ff027424 */ /* 0x006fca00078e00ff */
[----:B---3--:R-:W-:-:S04]  /*0530*/  LOP3.LUT R2, R3, 0x4000, R2, 0xd8, !PT ;  /* 0x0000400003027812 */ /* 0x008fc800078ed802 */
[----:B------:R-:W-:-:S05]  /*0540*/  LOP3.LUT R2, R2, 0x400000, RZ, 0xb8, !PT ;  /* 0x0040000002027812 */ /* 0x000fca00078eb8ff */
[----:B------:R5:W-:Y:S02]  /*0550*/  STS [UR12+0x8], R2 ;  /* 0x00000802ff007988 */ /* 0x000be4000800080c */
.L_x_10:
[----:B------:R-:W-:Y:S05]  /*0560*/  BSYNC B0 ;  /* 0x0000000000007941 */ /* 0x000fea0003800000 */
.L_x_7:
[----:B-12345:R-:W1:Y:S02]  /*0570*/  @!P1 LDS R2, [UR12+0x8] ;  /* 0x0000080cff029984 */ /* 0x03ee640008000800 */
[----:B-1----:R-:W-:-:S05]  /*0580*/  @!P1 LOP3.LUT R2, R2, 0x8000, RZ, 0xb8, !PT ;  /* 0x0000800002029812 */ /* 0x002fca00078eb8ff */
[----:B------:R3:W-:Y:S02]  /*0590*/  @!P1 STS [UR12+0x8], R2 ;  /* 0x00000802ff009988 */ /* 0x0007e4000800080c */
.L_x_11:
[----:B------:R-:W-:Y:S05]  /*05a0*/  BSYNC B1 ;  /* 0x0000000000017941 */ /* 0x000fea0003800000 */
.L_x_6:
[----:B------:R-:W-:Y:S05]  /*05b0*/  WARPSYNC.ALL ;  /* 0x0000000000007948 */ /* 0x000fea0003800000 */
[----:B------:R-:W4:Y:S02]  /*05c0*/  LDC R5, c[0x0][0x22c] ;  /* 0x00008b00ff057b82 */ /* 0x000f240000000800 */
[----:B----4-:R-:W-:Y:S01]  /*05d0*/  VIADD R5, R5, 0xffffffff ;  /* 0xffffffff05057836 */ /* 0x010fe20000000000 */
[----:B------:R-:W-:Y:S06]  /*05e0*/  @P0 BRA `(.L_x_12) ;  /* 0x0000000000280947 */ /* 0x000fec0003800000 */
[----:B-123--:R-:W1:Y:S01]  /*05f0*/  S2R R2, SR_LANEID ;  /* 0x0000000000027919 */ /* 0x00ee620000000000 */
[----:B------:R-:W-:Y:S05]  /*0600*/  WARPSYNC.ALL ;  /* 0x0000000000007948 */ /* 0x000fea0003800000 */
[----:B-1----:R-:W-:-:S05]  /*0610*/  IMAD.SHL.U32 R7, R2, 0x4, RZ ;  /* 0x0000000402077824 */ /* 0x002fca00078e00ff */
[----:B------:R-:W1:Y:S01]  /*0620*/  LDS R9, [R7+UR12] ;  /* 0x0000000c07097984 */ /* 0x000e620008000800 */
[----:B------:R-:W-:-:S05]  /*0630*/  IADD3 R2, P2, R7, UR14, RZ ;  /* 0x0000000e07027c10 */ /* 0x000fca000ff5e0ff */
[----:B------:R-:W-:-:S05]  /*0640*/  IMAD.X R3, RZ, RZ, UR15, P2 ;  /* 0x0000000fff037e24 */ /* 0x000fca00090e06ff */
[----:B-1----:R4:W5:Y:S01]  /*0650*/  ATOMG.E.EXCH.STRONG.GPU PT, RZ, [R2], R9 ;  /* 0x0000000902ff73a8 */ /* 0x00296200041ee100 */
[----:B------:R-:W-:-:S04]  /*0660*/  DEPBAR {5,4,3,2,1,0} ;  /* 0x0000003f0000791a */ /* 0x000fc80000000000 */
[----:B------:R4:W-:Y:S01]  /*0670*/  UTMACCTL.IV [UR14] ;  /* 0x000000000e0079b9 */ /* 0x0009e20008000000 */
[----:B------:R-:W-:Y:S01]  /*0680*/  NOP ;  /* 0x0000000000007918 */ /* 0x000fe20000000000 */
.L_x_12:
[----:B------:R-:W-:Y:S05]  /*0690*/  @P0 BRA `(.L_x_13) ;  /* 0x00000000000c0947 */ /* 0x000fea0003800000 */
[----:B------:R0:W-:Y:S01]  /*06a0*/  UTMACMDFLUSH ;  /* 0x00000000000079b7 */ /* 0x0001e20000000000 */
[----:B------:R-:W-:Y:S05]  /*06b0*/  @P0 BRA `(.L_x_13) ;  /* 0x0000000000040947 */ /* 0x000fea0003800000 */
[----:B------:R-:W-:-:S04]  /*06c0*/  DEPBAR.LE SB0, 0x0 ;  /* 0x000080000000791a */ /* 0x000fc80000000000 */
.L_x_13:
[----:B------:R-:W-:Y:S05]  /*06d0*/  WARPSYNC.ALL ;  /* 0x0000000000007948 */ /* 0x000fea0003800000 */
[----:B-----5:R-:W-:Y:S06]  /*06e0*/  BAR.SYNC.DEFER_BLOCKING 0x0 ;  /* 0x0000000000007b1d */ /* 0x020fec0000010000 */
[----:B------:R-:W-:Y:S02]  /*06f0*/  BSSY B1, `(.L_x_14) ;  /* 0x000000b000017945 */ /* 0x000fe40003800000 */
[----:B------:R-:W-:Y:S06]  /*0700*/  BAR.SYNC.DEFER_BLOCKING 0x0 ;  /* 0x0000000000007b1d */ /* 0x000fec0000010000 */
[----:B------:R5:W-:Y:S01]  /*0710*/  @!P0 STS [R12], RZ ;  /* 0x000000ff0c008388 */ /* 0x000be20000000800 */
[----:B------:R-:W-:Y:S01]  /*0720*/  NOP ;  /* 0x0000000000007918 */ /* 0x000fe20000000000 */
[----:B------:R-:W-:Y:S05]  /*0730*/  @P1 BRA `(.L_x_15) ;  /* 0x0000000000181947 */ /* 0x000fea0003800000 */
[----:B-1234-:R-:W1:Y:S01]  /*0740*/  LDS R2, [UR12+0x8] ;  /* 0x0000080cff027984 */ /* 0x01ee620008000800 */
[----:B------:R-:W2:Y:S01]  /*0750*/  LDC.64 R8, c[0x0][0x218] ;  /* 0x00008600ff087b82 */ /* 0x000ea20000000a00 */
[----:B------:R-:W-:Y:S02]  /*0760*/  IMAD.MOV.U32 R3, RZ, RZ, 0x70 ;  /* 0x00000070ff037424 */ /* 0x000fe400078e00ff */
[----:B--2---:R2:W-:Y:S03]  /*0770*/  STS.64 [UR12], R8 ;  /* 0x00000008ff007988 */ /* 0x0045e60008000a0c */
[----:B-1----:R-:W-:-:S05]  /*0780*/  LOP3.LUT R2, R2, 0x10, R3, 0xd8, !PT ;  /* 0x0000001002027812 */ /* 0x002fca00078ed803 */
[----:B------:R2:W-:Y:S02]  /*0790*/  STS [UR12+0x8], R2 ;  /* 0x00000802ff007988 */ /* 0x0005e4000800080c */
.L_x_15:
[----:B----4-:R-:W-:Y:S05]  /*07a0*/  BSYNC B1 ;  /* 0x0000000000017941 */ /* 0x010fea0003800000 */
.L_x_14:
[----:B------:R-:W-:Y:S04]  /*07b0*/  BSSY B1, `(.L_x_16) ;  /* 0x000000a000017945 */ /* 0x000fe80003800000 */
[----:B------:R-:W-:Y:S05]  /*07c0*/  @P1 BRA `(.L_x_17) ;  /* 0x0000000000201947 */ /* 0x000fea0003800000 */
[----:B-123--:R-:W1:Y:S01]  /*07d0*/  LDS R2, [UR12+0x34] ;  /* 0x0000340cff027984 */ /* 0x00ee620008000800 */
[----:B------:R-:W-:Y:S02]  /*07e0*/  IMAD.MOV.U32 R3, RZ, RZ, 0x3f000000 ;  /* 0x3f000000ff037424 */ /* 0x000fe400078e00ff */
[----:B------:R-:W-:Y:S01]  /*07f0*/  @!P1 IMAD.MOV.U32 R7, RZ, RZ, 0x1f ;  /* 0x0000001fff079424 */ /* 0x000fe200078e00ff */
[----:B------:R-:W2:Y:S02]  /*0800*/  @!P1 LDS R8, [UR12+0x38] ;  /* 0x0000380cff089984 */ /* 0x000ea40008000800 */
[----:B-1----:R-:W-:Y:S02]  /*0810*/  LOP3.LUT R2, R2, 0xff000000, R3, 0xb8, !PT ;  /* 0xff00000002027812 */ /* 0x002fe400078eb803 */
[----:B--2---:R-:W-:-:S03]  /*0820*/  @!P1 LOP3.LUT R3, R8, 0xff, R7, 0xb8, !PT ;  /* 0x000000ff08039812 */ /* 0x004fc600078eb807 */
[----:B------:R4:W-:Y:S04]  /*0830*/  STS [UR12+0x34], R2 ;  /* 0x00003402ff007988 */ /* 0x0009e8000800080c */
[----:B------:R4:W-:Y:S02]  /*0840*/  @!P1 STS [UR12+0x38], R3 ;  /* 0x00003803ff009988 */ /* 0x0009e4000800080c */
.L_x_17:
[----:B------:R-:W-:Y:S05]  /*0850*/  BSYNC B1 ;  /* 0x0000000000017941 */ /* 0x000fea0003800000 */
.L_x_16:
[----:B------:R-:W-:Y:S04]  /*0860*/  BSSY B1, `(.L_x_18) ;  /* 0x0000004000017945 */ /* 0x000fe80003800000 */
[----:B------:R-:W-:Y:S05]  /*0870*/  @P1 BRA `(.L_x_19) ;  /* 0x0000000000081947 */ /* 0x000fea0003800000 */
[----:B------:R1:W-:Y:S04]  /*0880*/  STS [UR12+0x24], R14 ;  /* 0x0000240eff007988 */ /* 0x0003e8000800080c */
[----:B------:R1:W-:Y:S02]  /*0890*/  STS [UR12+0x20], R5 ;  /* 0x00002005ff007988 */ /* 0x0003e4000800080c */
.L_x_19:
[----:B------:R-:W-:Y:S05]  /*08a0*/  BSYNC B1 ;  /* 0x0000000000017941 */ /* 0x000fea0003800000 */
.L_x_18:
[----:B------:R-:W-:Y:S04]  /*08b0*/  BSSY B1, `(.L_x_20) ;  /* 0x000000e000017945 */ /* 0x000fe80003800000 */
[----:B------:R-:W-:Y:S05]  /*08c0*/  @P1 BRA `(.L_x_21) ;  /* 0x0000000000301947 */ /* 0x000fea0003800000 */
[----:B----4-:R-:W4:Y:S01]  /*08d0*/  LDS R3, [UR12+0x34] ;  /* 0x0000340cff037984 */ /* 0x010f220008000800 */
[----:B------:R-:W4:Y:S03]  /*08e0*/  LDC.64 R10, c[0x0][0x240] ;  /* 0x00009000ff0a7b82 */ /* 0x000f260000000a00 */
[----:B-123--:R-:W1:Y:S01]  /*08f0*/  LDS R2, [UR12+0x1c] ;  /* 0x00001c0cff027984 */ /* 0x00ee620008000800 */
[C---:B----4-:R-:W-:Y:S01]  /*0900*/  SHF.L.U64.HI R8, R10.reuse, 0x1, R11 ;  /* 0x000000010a087819 */ /* 0x050fe2000001020b */
[----:B------:R-:W-:-:S03]  /*0910*/  IMAD.SHL.U32 R7, R10, 0x2, RZ ;  /* 0x000000020a077824 */ /* 0x000fc600078e00ff */
[--C-:B------:R-:W-:Y:S02]  /*0920*/  SHF.R.U32.HI R9, RZ, 0x4, R8.reuse ;  /* 0x00000004ff097819 */ /* 0x100fe40000011608 */
[----:B------:R-:W-:-:S05]  /*0930*/  SHF.R.U64 R7, R7, 0x4, R8 ;  /* 0x0000000407077819 */ /* 0x000fca0000001208 */
[----:B------:R2:W-:Y:S01]  /*0940*/  STS [UR12+0xc], R7 ;  /* 0x00000c07ff007988 */ /* 0x0005e2000800080c */
[----:B------:R-:W-:Y:S02]  /*0950*/  LOP3.LUT R3, R3, 0x7, RZ, 0xb8, !PT ;  /* 0x0000000703037812 */ /* 0x000fe400078eb8ff */
[----:B-1----:R-:W-:-:S03]  /*0960*/  LOP3.LUT R2, R2, 0xf, R9, 0xb8, !PT ;  /* 0x0000000f02027812 */ /* 0x002fc600078eb809 */
[----:B------:R2:W-:Y:S04]  /*0970*/  STS [UR12+0x34], R3 ;  /* 0x00003403ff007988 */ /* 0x0005e8000800080c */
[----:B------:R2:W-:Y:S02]  /*0980*/  STS [UR12+0x1c], R2 ;  /* 0x00001c02ff007988 */ /* 0x0005e4000800080c */
.L_x_21:
[----:B------:R-:W-:Y:S05]  /*0990*/  BSYNC B1 ;  /* 0x0000000000017941 */ /* 0x000fea0003800000 */
.L_x_20:
[----:B------:R-:W-:Y:S04]  /*09a0*/  BSSY B2, `(.L_x_22) ;  /* 0x000001a000027945 */ /* 0x000fe80003800000 */
[----:B------:R-:W-:Y:S04]  /*09b0*/  BSSY B1, `(.L_x_23) ;  /* 0x0000015000017945 */ /* 0x000fe80003800000 */
[----:B------:R-:W-:Y:S05]  /*09c0*/  @P1 BRA `(.L_x_24) ;  /* 0x0000000000201947 */ /* 0x000fea0003800000 */
[----:B-1234-:R-:W1:Y:S02]  /*09d0*/  LDS R2, [UR12+0x34] ;  /* 0x0000340cff027984 */ /* 0x01ee640008000800 */
[----:B-1----:R-:W-:-:S05]  /*09e0*/  LOP3.LUT R2, R2, 0x38, RZ, 0xb8, !PT ;  /* 0x0000003802027812 */ /* 0x002fca00078eb8ff */
[----:B------:R1:W-:Y:S01]  /*09f0*/  STS [UR12+0x34], R2 ;  /* 0x00003402ff007988 */ /* 0x0003e2000800080c */
[----:B------:R-:W-:Y:S05]  /*0a00*/  @P1 BRA `(.L_x_25) ;  /* 0x0000000000201947 */ /* 0x000fea0003800000 */
[----:B-1----:R-:W1:Y:S01]  /*0a10*/  LDS R2, [UR12+0x8] ;  /* 0x0000080cff027984 */ /* 0x002e620008000800 */
[----:B------:R-:W-:-:S05]  /*0a20*/  IMAD.MOV.U32 R3, RZ, RZ, 0x780 ;  /* 0x00000780ff037424 */ /* 0x000fca00078e00ff */
[----:B-1----:R-:W-:-:S05]  /*0a30*/  LOP3.LUT R2, R2, 0x500, R3, 0xd8, !PT ;  /* 0x0000050002027812 */ /* 0x002fca00078ed803 */
[----:B------:R1:W-:Y:S02]  /*0a40*/  STS [UR12+0x8], R2 ;  /* 0x00000802ff007988 */ /* 0x0003e4000800080c */
.L_x_24:
[----:B------:R-:W-:Y:S05]  /*0a50*/  @P1 BRA `(.L_x_26) ;  /* 0x0000000000281947 */ /* 0x000fea0003800000 */
[----:B-1234-:R-:W1:Y:S02]  /*0a60*/  LDS R2, [UR12+0x8] ;  /* 0x0000080cff027984 */ /* 0x01ee640008000800 */
[----:B-1----:R-:W-:-:S05]  /*0a70*/  LOP3.LUT R2, R2, 0x1800, RZ, 0xb8, !PT ;  /* 0x0000180002027812 */ /* 0x002fca00078eb8ff */
[----:B------:R2:W-:Y:S02]  /*0a80*/  STS [UR12+0x8], R2 ;  /* 0x00000802ff007988 */ /* 0x0005e4000800080c */
.L_x_25:
[----:B------:R-:W-:Y:S05]  /*0a90*/  @P1 BREAK B1 ;  /* 0x0000000000011942 */ /* 0x000fea0003800000 */
[----:B------:R-:W-:Y:S05]  /*0aa0*/  @P1 BRA `(.L_x_27) ;  /* 0x0000000000241947 */ /* 0x000fea0003800000 */
[----:B-12---:R-:W1:Y:S01]  /*0ab0*/  LDS R2, [UR12+0x8] ;  /* 0x0000080cff027984 */ /* 0x006e620008000800 */
[----:B------:R-:W-:-:S05]  /*0ac0*/  IMAD.MOV.U32 R3, RZ, RZ, 0x6000 ;  /* 0x00006000ff037424 */ /* 0x000fca00078e00ff */
[----:B-1----:R-:W-:-:S04]  /*0ad0*/  LOP3.LUT R2, R2, 0x6000, R3, 0xd8, !PT ;  /* 0x0000600002027812 */ /* 0x002fc800078ed803 */
[----:B------:R-:W-:-:S05]  /*0ae0*/  LOP3.LUT R2, R2, 0x400000, RZ, 0xb8, !PT ;  /* 0x0040000002027812 */ /* 0x000fca00078eb8ff */
[----:B------:R1:W-:Y:S02]  /*0af0*/  STS [UR12+0x8], R2 ;  /* 0x00000802ff007988 */ /* 0x0003e4000800080c */
.L_x_26:
[----:B------:R-:W-:Y:S05]  /*0b00*/  BSYNC B1 ;  /* 0x0000000000017941 */ /* 0x000fea0003800000 */
.L_x_23:
[----:B-1234-:R-:W1:Y:S02]  /*0b10*/  @!P1 LDS R2, [UR12+0x8] ;  /* 0x0000080cff029984 */ /* 0x01ee640008000800 */
[----:B-1----:R-:W-:-:S05]  /*0b20*/  @!P1 LOP3.LUT R2, R2, 0x8000, RZ, 0xb8, !PT ;  /* 0x0000800002029812 */ /* 0x002fca00078eb8ff */
[----:B------:R3:W-:Y:S02]  /*0b30*/  @!P1 STS [UR12+0x8], R2 ;  /* 0x00000802ff009988 */ /* 0x0007e4000800080c */
.L_x_27:
[----:B------:R-:W-:Y:S05]  /*0b40*/  BSYNC B2 ;  /* 0x0000000000027941 */ /* 0x000fea0003800000 */
.L_x_22:
[----:B------:R-:W-:Y:S05]  /*0b50*/  WARPSYNC.ALL ;  /* 0x0000000000007948 */ /* 0x000fea0003800000 */
[----:B------:R-:W-:-:S04]  /*0b60*/  UIADD3 UR17, UR4, 0x80, URZ ;  /* 0x0000008004117890 */ /* 0x000fc8000fffe03f */
[----:B------:R-:W-:-:S04]  /*0b70*/  UIADD3 UR16, UP0, UR17, UR6, URZ ;  /* 0x0000000611107290 */ /* 0x000fc8000ff1e03f */
[----:B------:R-:W-:Y:S01]  /*0b80*/  ULEA.HI.X.SX32 UR17, UR17, UR7, 0x1, UP0 ;  /* 0x0000000711117291 */ /* 0x000fe200080f0e3f */
[----:B------:R-:W-:Y:S11]  /*0b90*/  @P0 BRA `(.L_x_28) ;  /* 0x0000000000280947 */ /* 0x000ff60003800000 */
[----:B-123--:R-:W1:Y:S01]  /*0ba0*/  S2R R2, SR_LANEID ;  /* 0x0000000000027919 */ /* 0x00ee620000000000 */
[----:B------:R-:W-:Y:S05]  /*0bb0*/  WARPSYNC.ALL ;  /* 0x0000000000007948 */ /* 0x000fea0003800000 */
[----:B-1----:R-:W-:-:S05]  /*0bc0*/  IMAD.SHL.U32 R8, R2, 0x4, RZ ;  /* 0x0000000402087824 */ /* 0x002fca00078e00ff */
[----:B------:R-:W1:Y:S01]  /*0bd0*/  LDS R7, [R8+UR12] ;  /* 0x0000000c08077984 */ /* 0x000e620008000800 */
[----:B------:R-:W-:-:S05]  /*0be0*/  IADD3 R2, P2, R8, UR16, RZ ;  /* 0x0000001008027c10 */ /* 0x000fca000ff5e0ff */
[----:B------:R-:W-:-:S05]  /*0bf0*/  IMAD.X R3, RZ, RZ, UR17, P2 ;  /* 0x00000011ff037e24 */ /* 0x000fca00090e06ff */
[----:B-1----:R4:W2:Y:S01]  /*0c00*/  ATOMG.E.EXCH.STRONG.GPU PT, RZ, [R2], R7 ;  /* 0x0000000702ff73a8 */ /* 0x0028a200041ee100 */
[----:B------:R-:W-:-:S04]  /*0c10*/  DEPBAR {5,4,3,2,1,0} ;  /* 0x0000003f0000791a */ /* 0x000fc80000000000 */
[----:B------:R4:W-:Y:S01]  /*0c20*/  UTMACCTL.IV [UR16] ;  /* 0x00000000100079b9 */ /* 0x0009e20008000000 */
[----:B------:R-:W-:Y:S01]  /*0c30*/  NOP ;  /* 0x0000000000007918 */ /* 0x000fe20000000000 */
.L_x_28:
[----:B------:R-:W-:Y:S05]  /*0c40*/  @P0 BRA `(.L_x_29) ;  /* 0x00000000000c0947 */ /* 0x000fea0003800000 */
[----:B------:R0:W-:Y:S01]  /*0c50*/  UTMACMDFLUSH ;  /* 0x00000000000079b7 */ /* 0x0001e20000000000 */
[----:B------:R-:W-:Y:S05]  /*0c60*/  @P0 BRA `(.L_x_29) ;  /* 0x0000000000040947 */ /* 0x000fea0003800000 */
[----:B------:R-:W-:-:S04]  /*0c70*/  DEPBAR.LE SB0, 0x0 ;  /* 0x000080000000791a */ /* 0x000fc80000000000 */
.L_x_29:
[----:B------:R-:W-:Y:S05]  /*0c80*/  WARPSYNC.ALL ;  /* 0x0000000000007948 */ /* 0x000fea0003800000 */
[----:B--2---:R-:W-:Y:S06]  /*0c90*/  BAR.SYNC.DEFER_BLOCKING 0x0 ;  /* 0x0000000000007b1d */ /* 0x004fec0000010000 */
[----:B------:R-:W-:Y:S02]  /*0ca0*/  BSSY B2, `(.L_x_30) ;  /* 0x000000b000027945 */ /* 0x000fe40003800000 */
[----:B------:R-:W-:Y:S06]  /*0cb0*/  BAR.SYNC.DEFER_BLOCKING 0x0 ;  /* 0x0000000000007b1d */ /* 0x000fec0000010000 */
[----:B------:R2:W-:Y:S01]  /*0cc0*/  @!P0 STS [R12], RZ ;  /* 0x000000ff0c008388 */ /* 0x0005e20000000800 */
[----:B------:R-:W-:Y:S01]  /*0cd0*/  NOP ;  /* 0x0000000000007918 */ /* 0x000fe20000000000 */
[----:B------:R-:W-:Y:S05]  /*0ce0*/  @P1 BRA `(.L_x_31) ;  /* 0x0000000000181947 */ /* 0x000fea0003800000 */
[----:B-1-34-:R-:W1:Y:S01]  /*0cf0*/  LDS R2, [UR12+0x8] ;  /* 0x0000080cff027984 */ /* 0x01ae620008000800 */
[----:B------:R-:W3:Y:S01]  /*0d00*/  LDC.64 R8, c[0x0][0x220] ;  /* 0x00008800ff087b82 */ /* 0x000ee20000000a00 */
[----:B------:R-:W-:Y:S02]  /*0d10*/  IMAD.MOV.U32 R3, RZ, RZ, 0x70 ;  /* 0x00000070ff037424 */ /* 0x000fe400078e00ff */
[----:B---3--:R3:W-:Y:S03]  /*0d20*/  STS.64 [UR12], R8 ;  /* 0x00000008ff007988 */ /* 0x0087e60008000a0c */
[----:B-1----:R-:W-:-:S05]  /*0d30*/  LOP3.LUT R2, R2, 0x10, R3, 0xd8, !PT ;  /* 0x0000001002027812 */ /* 0x002fca00078ed803 */
[----:B------:R3:W-:Y:S02]  /*0d40*/  STS [UR12+0x8], R2 ;  /* 0x00000802ff007988 */ /* 0x0007e4000800080c */
.L_x_31:
[----:B----4-:R-:W-:Y:S05]  /*0d50*/  BSYNC B2 ;  /* 0x0000000000027941 */ /* 0x010fea0003800000 */
.L_x_30:
[----:B------:R-:W-:Y:S04]  /*0d60*/  BSSY B3, `(.L_x_32) ;  /* 0x0000011000037945 */ /* 0x000fe80003800000 */
[----:B------:R-:W-:Y:S04]  /*0d70*/  BSSY B2, `(.L_x_33) ;  /* 0x000000e000027945 */ /* 0x000fe80003800000 */
[----:B------:R-:W-:Y:S05]  /*0d80*/  @P1 BRA `(.L_x_34) ;  /* 0x0000000000241947 */ /* 0x000fea0003800000 */
[----:B-1-3--:R-:W1:Y:S01]  /*0d90*/  LDS R2, [UR12+0x34] ;  /* 0x0000340cff027984 */ /* 0x00ae620008000800 */
[----:B------:R-:W-:-:S05]  /*0da0*/  IMAD.MOV.U32 R3, RZ, RZ, 0x3f000000 ;  /* 0x3f000000ff037424 */ /* 0x000fca00078e00ff */
[----:B-1----:R-:W-:-:S05]  /*0db0*/  LOP3.LUT R2, R2, 0xff000000, R3, 0xb8, !PT ;  /* 0xff00000002027812 */ /* 0x002fca00078eb803 */
[----:B------:R1:W-:Y:S01]  /*0dc0*/  STS [UR12+0x34], R2 ;  /* 0x00003402ff007988 */ /* 0x0003e2000800080c */
[----:B------:R-:W-:Y:S05]  /*0dd0*/  @P1 BRA `(.L_x_35) ;  /* 0x00000000001c1947 */ /* 0x000fea0003800000 */
[----:B-1----:R-:W1:Y:S01]  /*0de0*/  LDS R2, [UR12+0x38] ;  /* 0x0000380cff027984 */ /* 0x002e620008000800 */
[----:B------:R-:W-:-:S05]  /*0df0*/  IMAD.MOV.U32 R3, RZ, RZ, 0x7f ;  /* 0x0000007fff037424 */ /* 0x000fca00078e00ff */
[----:B-1----:R-:W-:-:S05]  /*0e00*/  LOP3.LUT R2, R2, 0xff, R3, 0xb8, !PT ;  /* 0x000000ff02027812 */ /* 0x002fca00078eb803 */
[----:B------:R4:W-:Y:S02]  /*0e10*/  STS [UR12+0x38], R2 ;  /* 0x00003802ff007988 */ /* 0x0009e4000800080c */
.L_x_34:
[----:B------:R-:W-:Y:S05]  /*0e20*/  @P1 BREAK B2 ;  /* 0x0000000000021942 */ /* 0x000fea0003800000 */
[----:B------:R-:W-:Y:S05]  /*0e30*/  @P1 BRA `(.L_x_36) ;  /* 0x00000000000c1947 */ /* 0x000fea0003800000 */
[----:B------:R1:W-:Y:S02]  /*0e40*/  STS [UR12+0x20], R5 ;  /* 0x00002005ff007988 */ /* 0x0003e4000800080c */
.L_x_35:
[----:B------:R-:W-:Y:S05]  /*0e50*/  BSYNC B2 ;  /* 0x0000000000027941 */ /* 0x000fea0003800000 */
.L_x_33:
[----:B------:R1:W-:Y:S02]  /*0e60*/  @!P1 STS [UR12+0x24], R4 ;  /* 0x00002404ff009988 */ /* 0x0003e4000800080c */
.L_x_36:
[----:B------:R-:W-:Y:S05]  /*0e70*/  BSYNC B3 ;  /* 0x0000000000037941 */ /* 0x000fea0003800000 */
.L_x_32:
[----:B------:R-:W-:Y:S05]  /*0e80*/  WARPSYNC.ALL ;  /* 0x0000000000007948 */ /* 0x000fea0003800000 */
[----:B------:R-:W-:Y:S04]  /*0e90*/  BSSY B3, `(.L_x_37) ;  /* 0x000000e000037945 */ /* 0x000fe80003800000 */
[----:B------:R-:W-:Y:S05]  /*0ea0*/  @P1 BRA `(.L_x_38) ;  /* 0x0000000000301947 */ /* 0x000fea0003800000 */
[----:B------:R-:W5:Y:S01]  /*0eb0*/  LDS R3, [UR12+0x34] ;  /* 0x0000340cff037984 */ /* 0x000f620008000800 */
[----:B-1----:R-:W1:Y:S03]  /*0ec0*/  LDC.64 R4, c[0x0][0x248] ;  /* 0x00009200ff047b82 */ /* 0x002e660000000a00 */
[----:B---34-:R-:W3:Y:S01]  /*0ed0*/  LDS R2, [UR12+0x1c] ;  /* 0x00001c0cff027984 */ /* 0x018ee20008000800 */
[C---:B-1----:R-:W-:Y:S01]  /*0ee0*/  SHF.L.U64.HI R5, R4.reuse, 0x1, R5 ;  /* 0x0000000104057819 */ /* 0x042fe20000010205 */
[----:B------:R-:W-:-:S03]  /*0ef0*/  IMAD.SHL.U32 R4, R4, 0x2, RZ ;  /* 0x0000000204047824 */ /* 0x000fc600078e00ff */
[--C-:B------:R-:W-:Y:S02]  /*0f00*/  SHF.R.U32.HI R7, RZ, 0x4, R5.reuse ;  /* 0x00000004ff077819 */ /* 0x100fe40000011605 */
[----:B------:R-:W-:-:S05]  /*0f10*/  SHF.R.U64 R4, R4, 0x4, R5 ;  /* 0x0000000404047819 */ /* 0x000fca0000001205 */
[----:B------:R1:W-:Y:S01]  /*0f20*/  STS [UR12+0xc], R4 ;  /* 0x00000c04ff007988 */ /* 0x0003e2000800080c */
[----:B-----5:R-:W-:Y:S02]  /*0f30*/  LOP3.LUT R3, R3, 0x7, RZ, 0xb8, !PT ;  /* 0x0000000703037812 */ /* 0x020fe400078eb8ff */
[----:B---3--:R-:W-:-:S03]  /*0f40*/  LOP3.LUT R2, R2, 0xf, R7, 0xb8, !PT ;  /* 0x0000000f02027812 */ /* 0x008fc600078eb807 */
[----:B------:R1:W-:Y:S04]  /*0f50*/  STS [UR12+0x34], R3 ;  /* 0x00003403ff007988 */ /* 0x0003e8000800080c */
[----:B------:R1:W-:Y:S02]  /*0f60*/  STS [UR12+0x1c], R2 ;  /* 0x00001c02ff007988 */ /* 0x0003e4000800080c */
.L_x_38:
[----:B------:R-:W-:Y:S05]  /*0f70*/  BSYNC B3 ;  /* 0x0000000000037941 */ /* 0x000fea0003800000 */
.L_x_37:
[----:B------:R-:W-:Y:S04]  /*0f80*/  BSSY B3, `(.L_x_39) ;  /* 0x000001a000037945 */ /* 0x000fe80003800000 */
[----:B------:R-:W-:Y:S04]  /*0f90*/  BSSY B4, `(.L_x_40) ;  /* 0x0000015000047945 */ /* 0x000fe80003800000 */
[----:B------:R-:W-:Y:S05]  /*0fa0*/  @P1 BRA `(.L_x_41) ;  /* 0x0000000000201947 */ /* 0x000fea0003800000 */
[----:B-1-34-:R-:W1:Y:S02]  /*0fb0*/  LDS R2, [UR12+0x34] ;  /* 0x0000340cff027984 */ /* 0x01ae640008000800 */
[----:B-1----:R-:W-:-:S05]  /*0fc0*/  LOP3.LUT R2, R2, 0x38, RZ, 0xb8, !PT ;  /* 0x0000003802027812 */ /* 0x002fca00078eb8ff */
[----:B------:R1:W-:Y:S01]  /*0fd0*/  STS [UR12+0x34], R2 ;  /* 0x00003402ff007988 */ /* 0x0003e2000800080c */
[----:B------:R-:W-:Y:S05]  /*0fe0*/  @P1 BRA `(.L_x_42) ;  /* 0x0000000000201947 */ /* 0x000fea0003800000 */
[----:B-1----:R-:W1:Y:S01]  /*0ff0*/  LDS R2, [UR12+0x8] ;  /* 0x0000080cff027984 */ /* 0x002e620008000800 */
[----:B------:R-:W-:-:S05]  /*1000*/  IMAD.MOV.U32 R3, RZ, RZ, 0x780 ;  /* 0x00000780ff037424 */ /* 0x000fca00078e00ff */
[----:B-1----:R-:W-:-:S05]  /*1010*/  LOP3.LUT R2, R2, 0x500, R3, 0xd8, !PT ;  /* 0x0000050002027812 */ /* 0x002fca00078ed803 */
[----:B------:R1:W-:Y:S02]  /*1020*/  STS [UR12+0x8], R2 ;  /* 0x00000802ff007988 */ /* 0x0003e4000800080c */
.L_x_41:
[----:B------:R-:W-:Y:S05]  /*1030*/  @P1 BRA `(.L_x_43) ;  /* 0x0000000000281947 */ /* 0x000fea0003800000 */
[----:B-1-34-:R-:W1:Y:S02]  /*1040*/  LDS R2, [UR12+0x8] ;  /* 0x0000080cff027984 */ /* 0x01ae640008000800 */
[----:B-1----:R-:W-:-:S05]  /*1050*/  LOP3.LUT R2, R2, 0x1800, RZ, 0xb8, !PT ;  /* 0x0000180002027812 */ /* 0x002fca00078eb8ff */
[----:B------:R3:W-:Y:S02]  /*1060*/  STS [UR12+0x8], R2 ;  /* 0x00000802ff007988 */ /* 0x0007e4000800080c */
.L_x_42:
[----:B------:R-:W-:Y:S05]  /*1070*/  @P1 BREAK B4 ;  /* 0x0000000000041942 */ /* 0x000fea0003800000 */
[----:B------:R-:W-:Y:S05]  /*1080*/  @P1 BRA `(.L_x_44) ;  /* 0x0000000000241947 */ /* 0x000fea0003800000 */
[----:B-1-3--:R-:W1:Y:S01]  /*1090*/  LDS R2, [UR12+0x8] ;  /* 0x0000080cff027984 */ /* 0x00ae620008000800 */
[----:B------:R-:W-:-:S05]  /*10a0*/  IMAD.MOV.U32 R3, RZ, RZ, 0x6000 ;  /* 0x00006000ff037424 */ /* 0x000fca00078e00ff */
[----:B-1----:R-:W-:-:S04]  /*10b0*/  LOP3.LUT R2, R2, 0x6000, R3, 0xd8, !PT ;  /* 0x0000600002027812 */ /* 0x002fc800078ed803 */
[----:B------:R-:W-:-:S05]  /*10c0*/  LOP3.LUT R2, R2, 0x400000, RZ, 0xb8, !PT ;  /* 0x0040000002027812 */ /* 0x000fca00078eb8ff */
[----:B------:R1:W-:Y:S02]  /*10d0*/  STS [UR12+0x8], R2 ;  /* 0x00000802ff007988 */ /* 0x0003e4000800080c */
.L_x_43:
[----:B------:R-:W-:Y:S05]  /*10e0*/  BSYNC B4 ;  /* 0x0000000000047941 */ /* 0x000fea0003800000 */
.L_x_40:
[----:B-1-34-:R-:W1:Y:S02]  /*10f0*/  @!P1 LDS R2, [UR12+0x8] ;  /* 0x0000080cff029984 */ /* 0x01ae640008000800 */
[----:B-1----:R-:W-:-:S05]  /*1100*/  @!P1 LOP3.LUT R2, R2, 0x8000, RZ, 0xb8, !PT ;  /* 0x0000800002029812 */ /* 0x002fca00078eb8ff */
[----:B------:R4:W-:Y:S02]  /*1110*/  @!P1 STS [UR12+0x8], R2 ;  /* 0x00000802ff009988 */ /* 0x0009e4000800080c */
.L_x_44:
[----:B------:R-:W-:Y:S05]  /*1120*/  BSYNC B3 ;  /* 0x0000000000037941 */ /* 0x000fea0003800000 */
.L_x_39:
[----:B------:R-:W-:Y:S05]  /*1130*/  WARPSYNC.ALL ;  /* 0x0000000000007948 */ /* 0x000fea0003800000 */
[----:B------:R-:W-:Y:S01]  /*1140*/  UIADD3 UR4, UR4, 0x100, URZ ;  /* 0x0000010004047890 */ /* 0x000fe2000fffe03f */
[----:B------:R-:W-:Y:S01]  /*1150*/  ISETP.GE.AND P2, PT, R15, 0x1, PT ;  /* 0x000000010f00780c */ /* 0x000fe20003f46270 */
[----:B------:R-:W-:Y:S01]  /*1160*/  IMAD.MOV.U32 R24, RZ, RZ, RZ ;  /* 0x000000ffff187224 */ /* 0x000fe200078e00ff */
[----:B------:R-:W-:Y:S01]  /*1170*/  SHF.R.U32.HI R7, RZ, 0x5, R0 ;  /* 0x00000005ff077819 */ /* 0x000fe20000011600 */
[----:B------:R-:W-:-:S04]  /*1180*/  UIADD3 UR21, UP0, UR4, UR6, URZ ;  /* 0x0000000604157290 */ /* 0x000fc8000ff1e03f */
[----:B------:R-:W-:Y:S01]  /*1190*/  ULEA.HI.X.SX32 UR22, UR4, UR7, 0x1, UP0 ;  /* 0x0000000704167291 */ /* 0x000fe200080f0e3f */
[----:B------:R-:W-:Y:S11]  /*11a0*/  @P0 BRA `(.L_x_45) ;  /* 0x0000000000300947 */ /* 0x000ff60003800000 */
[----:B-1-34-:R-:W1:Y:S01]  /*11b0*/  S2R R2, SR_LANEID ;  /* 0x0000000000027919 */ /* 0x01ae620000000000 */
[----:B------:R-:W-:Y:S05]  /*11c0*/  WARPSYNC.ALL ;  /* 0x0000000000007948 */ /* 0x000fea0003800000 */
[----:B-1----:R-:W-:-:S05]  /*11d0*/  IMAD.SHL.U32 R4, R2, 0x4, RZ ;  /* 0x0000000402047824 */ /* 0x002fca00078e00ff */
[----:B------:R-:W1:Y:S01]  /*11e0*/  LDS R5, [R4+UR12] ;  /* 0x0000000c04057984 */ /* 0x000e620008000800 */
[----:B------:R-:W-:Y:S01]  /*11f0*/  IADD3 R2, P3, R4, UR21, RZ ;  /* 0x0000001504027c10 */ /* 0x000fe2000ff7e0ff */
[----:B------:R-:W-:-:S04]  /*1200*/  UMOV UR4, UR21 ;  /* 0x0000001500047c82 */ /* 0x000fc80008000000 */
[----:B------:R-:W-:Y:S01]  /*1210*/  IMAD.X R3, RZ, RZ, UR22, P3 ;  /* 0x00000016ff037e24 */ /* 0x000fe200098e06ff */
[----:B------:R-:W-:-:S04]  /*1220*/  UMOV UR5, UR22 ;  /* 0x0000001600057c82 */ /* 0x000fc80008000000 */
[----:B-1----:R1:W3:Y:S01]  /*1230*/  ATOMG.E.EXCH.STRONG.GPU PT, RZ, [R2], R5 ;  /* 0x0000000502ff73a8 */ /* 0x0022e200041ee100 */
[----:B------:R-:W-:-:S04]  /*1240*/  DEPBAR {5,4,3,2,1,0} ;  /* 0x0000003f0000791a */ /* 0x000fc80000000000 */
[----:B------:R1:W-:Y:S01]  /*1250*/  UTMACCTL.IV [UR4] ;  /* 0x00000000040079b9 */ /* 0x0003e20008000000 */
[----:B------:R-:W-:Y:S01]  /*1260*/  NOP ;  /* 0x0000000000007918 */ /* 0x000fe20000000000 */
.L_x_45:
[----:B------:R-:W-:Y:S05]  /*1270*/  @P0 BRA `(.L_x_46) ;  /* 0x00000000000c0947 */ /* 0x000fea0003800000 */
[----:B------:R0:W-:Y:S01]  /*1280*/  UTMACMDFLUSH ;  /* 0x00000000000079b7 */ /* 0x0001e20000000000 */
[----:B------:R-:W-:Y:S05]  /*1290*/  @P0 BRA `(.L_x_46) ;  /* 0x0000000000040947 */ /* 0x000fea0003800000 */
[----:B------:R-:W-:-:S04]  /*12a0*/  DEPBAR.LE SB0, 0x0 ;  /* 0x000080000000791a */ /* 0x000fc80000000000 */
.L_x_46:
[----:B------:R-:W-:Y:S05]  /*12b0*/  WARPSYNC.ALL ;  /* 0x0000000000007948 */ /* 0x000fea0003800000 */
[----:B---3--:R-:W-:Y:S01]  /*12c0*/  BAR.SYNC.DEFER_BLOCKING 0x0 ;  /* 0x0000000000007b1d */ /* 0x008fe20000010000 */
[----:B------:R-:W-:Y:S01]  /*12d0*/  R2UR UR20, R7 ;  /* 0x00000000071472ca */ /* 0x000fe200000e0000 */
[----:B------:R-:W-:Y:S01]  /*12e0*/  USHF.L.U32 UR13, UR23, 0x8, URZ ;  /* 0x00000008170d7899 */ /* 0x000fe2000800063f */
[----:B------:R-:W-:Y:S01]  /*12f0*/  IMAD.MOV.U32 R25, RZ, RZ, RZ ;  /* 0x000000ffff197224 */ /* 0x000fe200078e00ff */
[----:B------:R-:W-:Y:S01]  /*1300*/  USHF.L.U32 UR7, UR29, 0x7, URZ ;  /* 0x000000071d077899 */ /* 0x000fe2000800063f */
[----:B------:R-:W-:Y:S01]  /*1310*/  CS2R R26, SRZ ;  /* 0x00000000001a7805 */ /* 0x000fe2000001ff00 */
[----:B------:R-:W-:Y:S01]  /*1320*/  VOTEU.ALL UP0, P1 ;  /* 0x00000000003f7886 */ /* 0x000fe20000800000 */
[----:B-1----:R-:W-:Y:S01]  /*1330*/  UMOV UR4, 0x1 ;  /* 0x0000000100047882 */ /* 0x002fe20000000000 */
[----:B------:R-:W-:-:S02]  /*1340*/  CS2R R28, SRZ ;  /* 0x00000000001c7805 */ /* 0x000fc4000001ff00 */
[----:B------:R-:W-:Y:S02]  /*1350*/  CS2R R30, SRZ ;  /* 0x00000000001e7805 */ /* 0x000fe4000001ff00 */
[----:B------:R-:W-:Y:S01]  /*1360*/  CS2R R32, SRZ ;  /* 0x0000000000207805 */ /* 0x000fe2000001ff00 */
[----:B------:R-:W-:-:S04]  /*1370*/  @!UP0 UIADD3 UR4, -UR4, 0x100000, URZ ;  /* 0x0010000004048890 */ /* 0x000fc8000fffe13f */
[----:B------:R-:W-:Y:S02]  /*1380*/  @!UP0 USHF.L.U32 UR5, UR4, 0xb, URZ ;  /* 0x0000000b04058899 */ /* 0x000fe4000800063f */
[----:B------:R-:W-:Y:S01]  /*1390*/  @!UP0 USHF.L.U32 UR4, UR4, 0x1, URZ ;  /* 0x0000000104048899 */ /* 0x000fe2000800063f */
[----:B------:R-:W-:Y:S01]  /*13a0*/  CS2R R34, SRZ ;  /* 0x0000000000227805 */ /* 0x000fe2000001ff00 */
[----:B------:R-:W-:Y:S01]  /*13b0*/  VOTEU.ALL UP0, P1 ;  /* 0x00000000003f7886 */ /* 0x000fe20000800000 */
[----:B------:R-:W-:Y:S02]  /*13c0*/  CS2R R36, SRZ ;  /* 0x0000000000247805 */ /* 0x000fe4000001ff00 */
[----:B------:R-:W-:Y:S02]  /*13d0*/  CS2R R38, SRZ ;  /* 0x0000000000267805 */ /* 0x000fe4000001ff00 */
[----:B------:R-:W-:Y:S02]  /*13e0*/  CS2R R40, SRZ ;  /* 0x0000000000287805 */ /* 0x000fe4000001ff00 */
[----:B------:R-:W-:-:S02]  /*13f0*/  CS2R R42, SRZ ;  /* 0x00000000002a7805 */ /* 0x000fc4000001ff00 */
[----:B------:R-:W-:Y:S02]  /*1400*/  CS2R R44, SRZ ;  /* 0x00000000002c7805 */ /* 0x000fe4000001ff00 */
[----:B------:R-:W-:Y:S02]  /*1410*/  CS2R R46, SRZ ;  /* 0x00000000002e7805 */ /* 0x000fe4000001ff00 */
[----:B------:R-:W-:Y:S02]  /*1420*/  CS2R R48, SRZ ;  /* 0x0000000000307805 */ /* 0x000fe4000001ff00 */
[----:B------:R-:W-:Y:S02]  /*1430*/  CS2R R50, SRZ ;  /* 0x0000000000327805 */ /* 0x000fe4000001ff00 */
[----:B------:R-:W-:Y:S02]  /*1440*/  CS2R R52, SRZ ;  /* 0x0000000000347805 */ /* 0x000fe4000001ff00 */
[----:B------:R-:W-:Y:S01]  /*1450*/  CS2R R54, SRZ ;  /* 0x0000000000367805 */ /* 0x000fe2000001ff00 */
[----:B------:R-:W1:Y:S02]  /*1460*/  FENCE.VIEW.ASYNC.S ;  /* 0x00000000000073c6 */ /* 0x000e640000000000 */
[----:B-1----:R1:W3:Y:S01]  /*1470*/  @!UP0 SYNCS.EXCH.64 URZ, [UR12+0x6000], UR4 ;  /* 0x006000040c3f85b2 */ /* 0x0022e20008000100 */
[----:B------:R-:W-:-:S02]  /*1480*/  CS2R R56, SRZ ;  /* 0x0000000000387805 */ /* 0x000fc4000001ff00 */
[----:B------:R-:W-:Y:S02]  /*1490*/  CS2R R58, SRZ ;  /* 0x00000000003a7805 */ /* 0x000fe4000001ff00 */
[----:B------:R-:W-:Y:S02]  /*14a0*/  CS2R R60, SRZ ;  /* 0x00000000003c7805 */ /* 0x000fe4000001ff00 */
        /* <DEDUP_REMOVED lines=44> */
[----:B------:R-:W-:Y:S01]  /*1770*/  CS2R R150, SRZ ;  /* 0x0000000000967805 */ /* 0x000fe2000001ff00 */
[----:B-1----:R-:W-:Y:S06]  /*1780*/  @!P2 BRA `(.L_x_47) ;  /* 0x000000080014a947 */ /* 0x002fec0003800000 */
[----:B------:R-:W-:Y:S01]  /*1790*/  USHF.R.U32.HI UR4, URZ, 0x4, UR12 ;  /* 0x000000043f047899 */ /* 0x000fe2000801160c */
[----:B------:R-:W-:Y:S01]  /*17a0*/  CS2R R24, SRZ ;  /* 0x0000000000187805 */ /* 0x000fe2000001ff00 */
[----:B------:R-:W-:Y:S01]  /*17b0*/  UIADD3 UR6, UR12, 0x4000, URZ ;  /* 0x000040000c067890 */ /* 0x000fe2000fffe03f */
[----:B------:R-:W-:Y:S01]  /*17c0*/  CS2R R26, SRZ ;  /* 0x00000000001a7805 */ /* 0x000fe2000001ff00 */
[----:B------:R-:W-:Y:S01]  /*17d0*/  USGXT.U32 UR4, UR4, 0xe ;  /* 0x0000000e0404789a */ /* 0x000fe20008000000 */
        /* <DEDUP_REMOVED lines=61> */
[----:B------:R-:W-:Y:S01]  /*1bb0*/  CS2R R150, SRZ ;  /* 0x0000000000967805 */ /* 0x000fe2000001ff00 */
[----:B------:R-:W-:Y:S01]  /*1bc0*/  UMOV UR8, 0x1000080 ;  /* 0x0100008000087882 */ /* 0x000fe20000000000 */
[----:B------:R-:W-:Y:S01]  /*1bd0*/  UMOV UR9, 0x40000040 ;  /* 0x4000004000097882 */ /* 0x000fe20000000000 */
[----:B------:R-:W-:Y:S01]  /*1be0*/  UMOV UR5, URZ ;  /* 0x0000003f00057c82 */ /* 0x000fe20008000000 */
[----:B------:R-:W-:Y:S01]  /*1bf0*/  IMAD.U32 R5, RZ, RZ, UR6 ;  /* 0x00000006ff057e24 */ /* 0x000fe2000f8e00ff */
[----:B------:R-:W-:-:S02]  /*1c00*/  ULOP3.LUT UR28, UR4, 0x1000000, URZ, 0xfc, !UPT ;  /* 0x01000000041c7892 */ /* 0x000fc4000f8efc3f */
[----:B------:R-:W-:Y:S01]  /*1c10*/  UIADD3.64 UR26, UR4, UR8, URZ ;  /* 0x00000008041a7297 */ /* 0x000fe2000fffe03f */
[----:B------:R-:W-:-:S11]  /*1c20*/  UMOV UR6, URZ ;  /* 0x0000003f00067c82 */ /* 0x000fd60008000000 */
.L_x_49:
[----:B---3--:R-:W-:Y:S01]  /*1c30*/  BAR.SYNC.DEFER_BLOCKING 0x0 ;  /* 0x0000000000007b1d */ /* 0x008fe20000010000 */
[----:B------:R-:W-:Y:S01]  /*1c40*/  ELECT P0, URZ, PT ;  /* 0x00000000003f782f */ /* 0x000fe20003800000 */
[----:B----4-:R-:W-:Y:S01]  /*1c50*/  @!P1 IMAD.MOV.U32 R2, RZ, RZ, 0x6000 ;  /* 0x00006000ff029424 */ /* 0x010fe200078e00ff */
[----:B------:R-:W-:Y:S02]  /*1c60*/  ULOP3.LUT UR10, UR20, 0x3, URZ, 0xc0, !UPT ;  /* 0x00000003140a7892 */ /* 0x000fe4000f8ec03f */
[----:B------:R-:W-:Y:S01]  /*1c70*/  ISETP.LT.U32.AND P0, PT, R6, 0x20, P0 ;  /* 0x000000200600780c */ /* 0x000fe20000701070 */
[----:B------:R-:W-:Y:S01]  /*1c80*/  UMOV UR11, UR6 ;  /* 0x00000006000b7c82 */ /* 0x000fe20008000000 */
[----:B------:R-:W-:Y:S02]  /*1c90*/  ULEA UR8, UR10, UR12, 0xc ;  /* 0x0000000c0a087291 */ /* 0x000fe4000f8e603f */
[----:B------:R-:W-:-:S09]  /*1ca0*/  ULEA UR10, UR10, UR13, 0x6 ;  /* 0x0000000d0a0a7291 */ /* 0x000fd2000f8e303f */
[----:B------:R-:W-:Y:S01]  /*1cb0*/  VOTEU.ANY UP0, P0 ;  /* 0x00000000003f7886 */ /* 0x000fe20000000100 */
[----:B------:R-:W-:-:S04]  /*1cc0*/  VOTEU.ANY UP1, P0 ;  /* 0x00000000003f7886 */ /* 0x000fc80000020100 */
[----:B------:R-:W-:Y:S02]  /*1cd0*/  @UP0 UIADD3 UR4, UR12, 0x4000, URZ ;  /* 0x000040000c040890 */ /* 0x000fe4000fffe03f */
[----:B------:R1:W-:Y:S01]  /*1ce0*/  @!P1 SYNCS.ARRIVE.TRANS64 RZ, [UR12+0x6000], R2 ;  /* 0x00600002ffff99a7 */ /* 0x0003e2000800000c */
[----:B------:R-:W-:Y:S01]  /*1cf0*/  @UP0 UIADD3 UR5, UR12, 0x6000, URZ ;  /* 0x000060000c050890 */ /* 0x000fe2000fffe03f */
[----:B------:R-:W-:Y:S01]  /*1d00*/  @UP0 UMOV UR18, UR14 ;  /* 0x0000000e00120c82 */ /* 0x000fe20008000000 */
[----:B------:R-:W-:Y:S01]  /*1d10*/  @UP0 UMOV UR19, UR15 ;  /* 0x0000000f00130c82 */ /* 0x000fe20008000000 */
[----:B------:R-:W-:Y:S01]  /*1d20*/  @P0 IMAD.U32 R5, RZ, RZ, UR4 ;  /* 0x00000004ff050e24 */ /* 0x000fe2000f8e00ff */
[----:B-1----:R-:W-:-:S04]  /*1d30*/  SHF.L.U32 R2, R13, 0x1f, RZ ;  /* 0x0000001f0d027819 */ /* 0x002fc800000006ff */
[----:B------:R-:W-:Y:S01]  /*1d40*/  @P0 R2UR UR4, R5 ;  /* 0x00000000050402ca */ /* 0x000fe200000e0000 */
[----:B------:R-:W-:Y:S01]  /*1d50*/  BAR.SYNC.DEFER_BLOCKING 0x0 ;  /* 0x0000000000007b1d */ /* 0x000fe20000010000 */
[----:B------:R-:W-:-:S04]  /*1d60*/  ELECT P0, URZ, PT ;  /* 0x00000000003f782f */ /* 0x000fc80003800000 */
[----:B------:R-:W-:-:S13]  /*1d70*/  ISETP.LT.U32.AND P0, PT, R6, 0x80, P0 ;  /* 0x000000800600780c */ /* 0x000fda0000701070 */
[----:B------:R-:W-:-:S05]  /*1d80*/  VOTEU.ANY UP0, P0 ;  /* 0x00000000003f7886 */ /* 0x000fca0000000100 */
[----:B------:R-:W-:Y:S01]  /*1d90*/  @UP0 UIADD3 UR9, UR12, 0x6000, URZ ;  /* 0x000060000c090890 */ /* 0x000fe2000fffe03f */
[----:B------:R1:W-:Y:S01]  /*1da0*/  @UP1 UTMALDG.2D [UR4], [UR18] ;  /* 0x00000004120015b4 */ /* 0x0003e20008008000 */
[----:B------:R-:W-:Y:S01]  /*1db0*/  VOTEU.ANY UP1, P0 ;  /* 0x00000000003f7886 */ /* 0x000fe20000020100 */
[----:B------:R3:W-:Y:S06]  /*1dc0*/  MEMBAR.ALL.CTA ;  /* 0x0000000000007992 */ /* 0x0007ec0000008000 */
[----:B---3--:R-:W3:Y:S01]  /*1dd0*/  FENCE.VIEW.ASYNC.S ;  /* 0x00000000000073c6 */ /* 0x008ee20000000000 */
[----:B-1----:R-:W-:Y:S01]  /*1de0*/  @UP0 UMOV UR4, UR16 ;  /* 0x0000001000040c82 */ /* 0x002fe20008000000 */
[----:B------:R-:W-:Y:S01]  /*1df0*/  @UP0 UMOV UR5, UR17 ;  /* 0x0000001100050c82 */ /* 0x000fe20008000000 */
[----:B---3--:R-:W-:Y:S06]  /*1e00*/  BAR.SYNC.DEFER_BLOCKING 0x0 ;  /* 0x0000000000007b1d */ /* 0x008fec0000010000 */
[----:B------:R1:W-:Y:S02]  /*1e10*/  @UP1 UTMALDG.2D [UR8], [UR4] ;  /* 0x00000008040015b4 */ /* 0x0003e40008008000 */
[----:B------:R-:W-:Y:S06]  /*1e20*/  BAR.SYNC.DEFER_BLOCKING 0x0 ;  /* 0x0000000000007b1d */ /* 0x000fec0000010000 */
[----:B------:R-:W3:Y:S02]  /*1e30*/  SYNCS.PHASECHK.TRANS64.TRYWAIT P0, [UR12+0x6000], R2 ;  /* 0x00600002ff0075a7 */ /* 0x000ee4000800014c */
[----:B-1-3--:R-:W-:Y:S05]  /*1e40*/  @!P0 BRA `(.L_x_48) ;  /* 0x0000000800348947 */ /* 0x00afea0003800000 */
.L_x_50:
[----:B------:R-:W-:Y:S01]  /*1e50*/  USHF.L.U32 UR4, UR20, 0x6, URZ ;  /* 0x0000000614047899 */ /* 0x000fe2000800063f */
[----:B------:R-:W-:Y:S01]  /*1e60*/  IMAD.MOV.U32 R3, RZ, RZ, -0x7fffffe0 ;  /* 0x80000020ff037424 */ /* 0x000fe200078e00ff */
[----:B------:R-:W-:Y:S02]  /*1e70*/  WARPGROUP.DEPBAR.LE gsb0, 0x0 ;  /* 0x00008000000079c5 */ /* 0x000fe40000010000 */
[----:B------:R-:W-:Y:S01]  /*1e80*/  ULOP3.LUT UR4, UR4, 0x100, URZ, 0xc0, !UPT ;  /* 0x0000010004047892 */ /* 0x000fe2000f8ec03f */
[----:B------:R-:W-:Y:S01]  /*1e90*/  WARPGROUP.ARRIVE ;  /* 0x00000000000079c5 */ /* 0x000fe20000000000 */
[----:B------:R-:W-:Y:S01]  /*1ea0*/  R2UR UR9, R3 ;  /* 0x00000000030972ca */ /* 0x000fe200000e0000 */
[----:B------:R-:W-:Y:S01]  /*1eb0*/  UMOV UR10, UR28 ;  /* 0x0000001c000a7c82 */ /* 0x000fe20008000000 */
[----:B------:R-:W-:Y:S01]  /*1ec0*/  UMOV UR11, 0x40000040 ;  /* 0x40000040000b7882 */ /* 0x000fe20000000000 */
[----:B------:R-:W-:Y:S01]  /*1ed0*/  IMAD.MOV.U32 R3, RZ, RZ, RZ ;  /* 0x000000ffff037224 */ /* 0x000fe200078e00ff */
[----:B------:R-:W-:Y:S01]  /*1ee0*/  LEA.HI R2, R5, UR4, RZ, 0x1c ;  /* 0x0000000405027c11 */ /* 0x000fe2000f8fe0ff */
[----:B------:R-:W-:Y:S01]  /*1ef0*/  UIADD3 UR6, UR6, 0x20, URZ ;  /* 0x0000002006067890 */ /* 0x000fe2000fffe03f */
[----:B------:R-:W-:-:S02]  /*1f00*/  LOP3.LUT R13, R13, 0x1, RZ, 0x3c, !PT ;  /* 0x000000010d0d7812 */ /* 0x000fc400078e3cff */
[----:B------:R-:W-:-:S04]  /*1f10*/  LOP3.LUT R2, R2, 0x3fff, RZ, 0xc0, !PT ;  /* 0x00003fff02027812 */ /* 0x000fc800078ec0ff */
[----:B------:R-:W-:Y:S01]  /*1f20*/  R2UR UR8, R2 ;  /* 0x00000000020872ca */ /* 0x000fe200000e0000 */
[----:B------:R-:W-:Y:S02]  /*1f30*/  IMAD.MOV.U32 R4, RZ, RZ, R2 ;  /* 0x000000ffff047224 */ /* 0x000fe400078e0002 */
[----:B------:R-:W1:Y:S03]  /*1f40*/  LDC R2, c[0x0][0x230] ;  /* 0x00008c00ff027b82 */ /* 0x000e660000000800 */
[----:B------:R-:W-:-:S04]  /*1f50*/  IADD3 R8, P0, R4, 0x2, RZ ;  /* 0x0000000204087810 */ /* 0x000fc80007f1e0ff */
[----:B------:R-:W-:Y:S02]  /*1f60*/  IADD3.X R9, R3, -0x7fffffe0, RZ, P0, !PT ;  /* 0x8000002003097810 */ /* 0x000fe400007fe4ff */
[----:B------:R-:W-:Y:S01]  /*1f70*/  R2UR UR24, R8 ;  /* 0x00000000081872ca */ /* 0x000fe200000e0000 */
[----:B------:R-:W-:Y:S01]  /*1f80*/  HGMMA.64x256x16.F32.BF16 R24, gdesc[UR8].tnspB, R24 ;  /* 0x43e00000081879f0 */ /* 0x000fe20008701818 */
[----:B------:R-:W-:Y:S02]  /*1f90*/  R2UR UR25, R9 ;  /* 0x00000000091972ca */ /* 0x000fe400000e0000 */
[----:B-1----:R-:W-:-:S15]  /*1fa0*/  ISETP.LE.AND P0, PT, R2, UR6, PT ;  /* 0x0000000602007c0c */ /* 0x002fde000bf03270 */
[----:B------:R-:W-:-:S10]  /*1fb0*/  NOP ;  /* 0x0000000000007918 */ /* 0x000fd40000000000 */
[----:B------:R-:W-:Y:S01]  /*1fc0*/  HGMMA.64x256x16.F32.BF16 R24, gdesc[UR24].tnspB, R24, gsb0 ;  /* 0x43e00000181879f0 */ /* 0x000fe20008001818 */
[----:B------:R-:W-:Y:S05]  /*1fd0*/  @!P0 BRA `(.L_x_49) ;  /* 0xfffffffc00148947 */ /* 0x000fea000383ffff */
.L_x_47:
[----:B------:R-:W-:Y:S02]  /*1fe0*/  WARPGROUP.DEPBAR.LE gsb0, 0x0 ;  /* 0x00008000000079c5 */ /* 0x000fe40000010000 */
[----:B---3--:R-:W-:Y:S01]  /*1ff0*/  BAR.SYNC.DEFER_BLOCKING 0x0 ;  /* 0x0000000000007b1d */ /* 0x008fe20000010000 */
[C---:B----4-:R-:W-:Y:S01]  /*2000*/  IMAD.SHL.U32 R2, R0.reuse, 0x80, RZ ;  /* 0x0000008000027824 */ /* 0x050fe200078e00ff */
[----:B------:R-:W-:Y:S01]  /*2010*/  F2FP.BF16.F32.PACK_AB R24, R25, R24 ;  /* 0x000000181918723e */ /* 0x000fe200000010ff */
[----:B------:R-:W-:Y:S01]  /*2020*/  IMAD.SHL.U32 R3, R0, 0x10, RZ ;  /* 0x0000001000037824 */ /* 0x000fe200078e00ff */
[----:B------:R-:W-:Y:S02]  /*2030*/  F2FP.BF16.F32.PACK_AB R25, R27, R26 ;  /* 0x0000001a1b19723e */ /* 0x000fe400000010ff */
[----:B------:R-:W-:Y:S02]  /*2040*/  ELECT P0, URZ, PT ;  /* 0x00000000003f782f */ /* 0x000fe40003800000 */
[----:B------:R-:W-:Y:S01]  /*2050*/  LOP3.LUT R2, R2, 0x780, RZ, 0xc0, !PT ;  /* 0x0000078002027812 */ /* 0x000fe200078ec0ff */
[----:B------:R-:W-:Y:S01]  /*2060*/  ULOP3.LUT UR20, UR20, 0x3, URZ, 0xc0, !UPT ;  /* 0x0000000314147892 */ /* 0x000fe2000f8ec03f */
[----:B------:R-:W-:Y:S01]  /*2070*/  F2FP.BF16.F32.PACK_AB R56, R57, R56 ;  /* 0x000000383938723e */ /* 0x000fe200000010ff */
[----:B------:R-:W-:Y:S01]  /*2080*/  UMOV UR10, UR7 ;  /* 0x00000007000a7c82 */ /* 0x000fe20008000000 */
[----:B------:R-:W-:Y:S01]  /*2090*/  LOP3.LUT R3, R2, 0x70, R3, 0xf8, !PT ;  /* 0x0000007002037812 */ /* 0x000fe200078ef803 */
[----:B------:R-:W-:Y:S01]  /*20a0*/  IMAD.SHL.U32 R2, R0, 0x40, RZ ;  /* 0x0000004000027824 */ /* 0x000fe200078e00ff */
[----:B------:R-:W-:Y:S01]  /*20b0*/  F2FP.BF16.F32.PACK_AB R26, R29, R28 ;  /* 0x0000001c1d1a723e */ /* 0x000fe200000010ff */
[----:B------:R-:W-:Y:S01]  /*20c0*/  ULEA UR8, UR20, UR12, 0xe ;  /* 0x0000000c14087291 */ /* 0x000fe2000f8e703f */
[----:B------:R-:W-:Y:S01]  /*20d0*/  LOP3.LUT R3, R3, 0x10, R0, 0x78, !PT ;  /* 0x0000001003037812 */ /* 0x000fe200078e7800 */
[----:B------:R-:W-:Y:S01]  /*20e0*/  ULEA UR9, UR20, UR13, 0x6 ;  /* 0x0000000d14097291 */ /* 0x000fe2000f8e303f */
[----:B------:R-:W-:-:S02]  /*20f0*/  F2FP.BF16.F32.PACK_AB R27, R31, R30 ;  /* 0x0000001e1f1b723e */ /* 0x000fc400000010ff */
[----:B------:R-:W-:Y:S02]  /*2100*/  LOP3.LUT R2, R3, 0x3800, R2, 0xf8, !PT ;  /* 0x0000380003027812 */ /* 0x000fe400078ef802 */
[----:B------:R-:W-:Y:S02]  /*2110*/  F2FP.BF16.F32.PACK_AB R57, R59, R58 ;  /* 0x0000003a3b39723e */ /* 0x000fe400000010ff */
[C---:B------:R-:W-:Y:S01]  /*2120*/  LOP3.LUT R3, R2.reuse, 0x20, RZ, 0x3c, !PT ;  /* 0x0000002002037812 */ /* 0x040fe200078e3cff */
[----:B------:R-:W-:Y:S01]  /*2130*/  VIADD R0, R2, UR12 ;  /* 0x0000000c02007c36 */ /* 0x000fe20008000000 */
[----:B------:R-:W1:Y:S02]  /*2140*/  @!P1 SYNCS.CCTL.IV [UR12+0x6000] ;  /* 0x00600000ff0099b1 */ /* 0x000e64000800000c */
[----:B-1----:R-:W-:Y:S01]  /*2150*/  BAR.SYNC.DEFER_BLOCKING 0x0 ;  /* 0x0000000000007b1d */ /* 0x002fe20000010000 */
[----:B------:R-:W-:Y:S01]  /*2160*/  F2FP.BF16.F32.PACK_AB R88, R89, R88 ;  /* 0x000000585958723e */ /* 0x000fe200000010ff */
[----:B------:R-:W-:Y:S01]  /*2170*/  VIADD R3, R3, UR12 ;  /* 0x0000000c03037c36 */ /* 0x000fe20008000000 */
[----:B------:R-:W-:-:S02]  /*2180*/  F2FP.BF16.F32.PACK_AB R58, R61, R60 ;  /* 0x0000003c3d3a723e */ /* 0x000fc400000010ff */
[----:B------:R-:W-:Y:S02]  /*2190*/  F2FP.BF16.F32.PACK_AB R59, R63, R62 ;  /* 0x0000003e3f3b723e */ /* 0x000fe400000010ff */
[----:B------:R-:W-:Y:S02]  /*21a0*/  F2FP.BF16.F32.PACK_AB R89, R91, R90 ;  /* 0x0000005a5b59723e */ /* 0x000fe400000010ff */
[----:B------:R-:W-:Y:S02]  /*21b0*/  F2FP.BF16.F32.PACK_AB R120, R121, R120 ;  /* 0x000000787978723e */ /* 0x000fe400000010ff */
[----:B------:R-:W-:Y:S02]  /*21c0*/  F2FP.BF16.F32.PACK_AB R32, R33, R32 ;  /* 0x000000202120723e */ /* 0x000fe400000010ff */
[----:B------:R-:W-:Y:S02]  /*21d0*/  F2FP.BF16.F32.PACK_AB R90, R93, R92 ;  /* 0x0000005c5d5a723e */ /* 0x000fe400000010ff */
[----:B------:R-:W-:-:S02]  /*21e0*/  F2FP.BF16.F32.PACK_AB R91, R95, R94 ;  /* 0x0000005e5f5b723e */ /* 0x000fc400000010ff */
[----:B------:R-:W-:Y:S02]  /*21f0*/  F2FP.BF16.F32.PACK_AB R121, R123, R122 ;  /* 0x0000007a7b79723e */ /* 0x000fe400000010ff */
[----:B------:R-:W-:Y:S02]  /*2200*/  F2FP.BF16.F32.PACK_AB R33, R35, R34 ;  /* 0x000000222321723e */ /* 0x000fe400000010ff */
[----:B------:R-:W-:Y:S02]  /*2210*/  F2FP.BF16.F32.PACK_AB R64, R65, R64 ;  /* 0x000000404140723e */ /* 0x000fe400000010ff */
[----:B------:R-:W-:Y:S01]  /*2220*/  F2FP.BF16.F32.PACK_AB R122, R125, R124 ;  /* 0x0000007c7d7a723e */ /* 0x000fe200000010ff */
[----:B------:R-:W-:Y:S01]  /*2230*/  STSM.16.M88.4 [R0], R24 ;  /* 0x0000001800007844 */ /* 0x000fe20000000200 */
[----:B------:R-:W-:Y:S02]  /*2240*/  F2FP.BF16.F32.PACK_AB R123, R127, R126 ;  /* 0x0000007e7f7b723e */ /* 0x000fe400000010ff */
[----:B------:R-:W-:Y:S01]  /*2250*/  LOP3.LUT R4, R2, 0x40, RZ, 0x3c, !PT ;  /* 0x0000004002047812 */ /* 0x000fe200078e3cff */
[----:B------:R-:W-:Y:S01]  /*2260*/  STSM.16.M88.4 [R0+0x4000], R56 ;  /* 0x0040003800007844 */ /* 0x000fe20000000200 */
[----:B------:R-:W-:-:S02]  /*2270*/  F2FP.BF16.F32.PACK_AB R34, R37, R36 ;  /* 0x000000242522723e */ /* 0x000fc400000010ff */
[----:B------:R-:W-:Y:S01]  /*2280*/  F2FP.BF16.F32.PACK_AB R35, R39, R38 ;  /* 0x000000262723723e */ /* 0x000fe200000010ff */
[----:B------:R-:W-:Y:S01]  /*2290*/  STSM.16.M88.4 [R0+0x8000], R88 ;  /* 0x0080005800007844 */ /* 0x000fe20000000200 */
[----:B------:R-:W-:Y:S01]  /*22a0*/  F2FP.BF16.F32.PACK_AB R65, R67, R66 ;  /* 0x000000424341723e */ /* 0x000fe200000010ff */
[----:B------:R-:W-:Y:S01]  /*22b0*/  VIADD R4, R4, UR12 ;  /* 0x0000000c04047c36 */ /* 0x000fe20008000000 */
[----:B------:R-:W-:Y:S01]  /*22c0*/  F2FP.BF16.F32.PACK_AB R96, R97, R96 ;  /* 0x000000606160723e */ /* 0x000fe200000010ff */
[----:B------:R-:W-:Y:S01]  /*22d0*/  STSM.16.M88.4 [R0+0xc000], R120 ;  /* 0x00c0007800007844 */ /* 0x000fe20000000200 */
[----:B------:R-:W-:Y:S02]  /*22e0*/  F2FP.BF16.F32.PACK_AB R66, R69, R68 ;  /* 0x000000444542723e */ /* 0x000fe400000010ff */
[----:B------:R-:W-:Y:S01]  /*22f0*/  F2FP.BF16.F32.PACK_AB R67, R71, R70 ;  /* 0x000000464743723e */ /* 0x000fe200000010ff */
[----:B------:R-:W-:Y:S01]  /*2300*/  STSM.16.M88.4 [R3], R32 ;  /* 0x0000002003007844 */ /* 0x000fe20000000200 */
[----:B------:R-:W-:-:S02]  /*2310*/  F2FP.BF16.F32.PACK_AB R97, R99, R98 ;  /* 0x000000626361723e */ /* 0x000fc400000010ff */
[----:B------:R-:W-:Y:S01]  /*2320*/  F2FP.BF16.F32.PACK_AB R128, R129, R128 ;  /* 0x000000808180723e */ /* 0x000fe200000010ff */
[----:B------:R-:W-:Y:S01]  /*2330*/  STSM.16.M88.4 [R3+0x4000], R64 ;  /* 0x0040004003007844 */ /* 0x000fe20000000200 */
[----:B------:R-:W-:Y:S02]  /*2340*/  F2FP.BF16.F32.PACK_AB R40, R41, R40 ;  /* 0x000000282928723e */ /* 0x000fe400000010ff */
[----:B------:R-:W-:Y:S02]  /*2350*/  F2FP.BF16.F32.PACK_AB R98, R101, R100 ;  /* 0x000000646562723e */ /* 0x000fe400000010ff */
[----:B------:R-:W-:Y:S02]  /*2360*/  F2FP.BF16.F32.PACK_AB R99, R103, R102 ;  /* 0x000000666763723e */ /* 0x000fe400000010ff */
[----:B------:R-:W-:Y:S02]  /*2370*/  F2FP.BF16.F32.PACK_AB R129, R131, R130 ;  /* 0x000000828381723e */ /* 0x000fe400000010ff */
[----:B------:R-:W-:Y:S01]  /*2380*/  F2FP.BF16.F32.PACK_AB R41, R43, R42 ;  /* 0x0000002a2b29723e */ /* 0x000fe200000010ff */
[----:B------:R-:W-:Y:S01]  /*2390*/  STSM.16.M88.4 [R3+0x8000], R96 ;  /* 0x0080006003007844 */ /* 0x000fe20000000200 */
[----:B------:R-:W-:-:S02]  /*23a0*/  F2FP.BF16.F32.PACK_AB R72, R73, R72 ;  /* 0x000000484948723e */ /* 0x000fc400000010ff */
[----:B------:R-:W-:Y:S02]  /*23b0*/  F2FP.BF16.F32.PACK_AB R130, R133, R132 ;  /* 0x000000848582723e */ /* 0x000fe400000010ff */
[----:B------:R-:W-:Y:S02]  /*23c0*/  F2FP.BF16.F32.PACK_AB R131, R135, R134 ;  /* 0x000000868783723e */ /* 0x000fe400000010ff */
[----:B------:R-:W-:Y:S02]  /*23d0*/  LOP3.LUT R2, R2, 0x60, RZ, 0x3c, !PT ;  /* 0x0000006002027812 */ /* 0x000fe400078e3cff */
[----:B------:R-:W-:Y:S01]  /*23e0*/  F2FP.BF16.F32.PACK_AB R42, R45, R44 ;  /* 0x0000002c2d2a723e */ /* 0x000fe200000010ff */
[----:B------:R-:W-:Y:S01]  /*23f0*/  STSM.16.M88.4 [R3+0xc000], R128 ;  /* 0x00c0008003007844 */ /* 0x000fe20000000200 */
[----:B------:R-:W-:Y:S01]  /*2400*/  F2FP.BF16.F32.PACK_AB R43, R47, R46 ;  /* 0x0000002e2f2b723e */ /* 0x000fe200000010ff */
[----:B------:R-:W-:Y:S01]  /*2410*/  VIADD R2, R2, UR12 ;  /* 0x0000000c02027c36 */ /* 0x000fe20008000000 */
[----:B------:R-:W-:-:S02]  /*2420*/  F2FP.BF16.F32.PACK_AB R73, R75, R74 ;  /* 0x0000004a4b49723e */ /* 0x000fc400000010ff */
[----:B------:R-:W-:Y:S01]  /*2430*/  F2FP.BF16.F32.PACK_AB R104, R105, R104 ;  /* 0x000000686968723e */ /* 0x000fe200000010ff */
[----:B------:R-:W-:Y:S01]  /*2440*/  STSM.16.M88.4 [R4], R40 ;  /* 0x0000002804007844 */ /* 0x000fe20000000200 */
        /* <DEDUP_REMOVED lines=8> */
[----:B------:R-:W-:Y:S02]  /*24d0*/  F2FP.BF16.F32.PACK_AB R137, R139, R138 ;  /* 0x0000008a8b89723e */ /* 0x000fe400000010ff */
[----:B------:R-:W-:Y:S01]  /*24e0*/  F2FP.BF16.F32.PACK_AB R49, R51, R50 ;  /* 0x000000323331723e */ /* 0x000fe200000010ff */
[----:B------:R-:W-:Y:S01]  /*24f0*/  STSM.16.M88.4 [R4+0x8000], R104 ;  /* 0x0080006804007844 */ /* 0x000fe20000000200 */
[----:B------:R-:W-:Y:S02]  /*2500*/  F2FP.BF16.F32.PACK_AB R80, R81, R80 ;  /* 0x000000505150723e */ /* 0x000fe400000010ff */
[----:B------:R-:W-:-:S02]  /*2510*/  F2FP.BF16.F32.PACK_AB R138, R141, R140 ;  /* 0x0000008c8d8a723e */ /* 0x000fc400000010ff */
[----:B------:R-:W-:Y:S02]  /*2520*/  F2FP.BF16.F32.PACK_AB R139, R143, R142 ;  /* 0x0000008e8f8b723e */ /* 0x000fe400000010ff */
[----:B------:R-:W-:Y:S02]  /*2530*/  F2FP.BF16.F32.PACK_AB R50, R53, R52 ;  /* 0x000000343532723e */ /* 0x000fe400000010ff */
[----:B------:R-:W-:Y:S01]  /*2540*/  F2FP.BF16.F32.PACK_AB R51, R55, R54 ;  /* 0x000000363733723e */ /* 0x000fe200000010ff */
[----:B------:R-:W-:Y:S01]  /*2550*/  STSM.16.M88.4 [R4+0xc000], R136 ;  /* 0x00c0008804007844 */ /* 0x000fe20000000200 */
[----:B------:R-:W-:Y:S02]  /*2560*/  F2FP.BF16.F32.PACK_AB R81, R83, R82 ;  /* 0x000000525351723e */ /* 0x000fe400000010ff */
[----:B------:R-:W-:Y:S01]  /*2570*/  F2FP.BF16.F32.PACK_AB R112, R113, R112 ;  /* 0x000000707170723e */ /* 0x000fe200000010ff */
[----:B------:R-:W-:Y:S01]  /*2580*/  STSM.16.M88.4 [R2], R48 ;  /* 0x0000003002007844 */ /* 0x000fe20000000200 */
[----:B------:R-:W-:-:S02]  /*2590*/  F2FP.BF16.F32.PACK_AB R82, R85, R84 ;  /* 0x000000545552723e */ /* 0x000fc400000010ff */
[----:B------:R-:W-:Y:S02]  /*25a0*/  F2FP.BF16.F32.PACK_AB R83, R87, R86 ;  /* 0x000000565753723e */ /* 0x000fe400000010ff */
[----:B------:R-:W-:Y:S02]  /*25b0*/  F2FP.BF16.F32.PACK_AB R113, R115, R114 ;  /* 0x000000727371723e */ /* 0x000fe400000010ff */
[----:B------:R-:W-:Y:S01]  /*25c0*/  F2FP.BF16.F32.PACK_AB R144, R145, R144 ;  /* 0x000000909190723e */ /* 0x000fe200000010ff */
[----:B------:R-:W-:Y:S01]  /*25d0*/  STSM.16.M88.4 [R2+0x4000], R80 ;  /* 0x0040005002007844 */ /* 0x000fe20000000200 */
[----:B------:R-:W-:Y:S02]  /*25e0*/  F2FP.BF16.F32.PACK_AB R114, R117, R116 ;  /* 0x000000747572723e */ /* 0x000fe400000010ff */
[----:B------:R-:W-:Y:S02]  /*25f0*/  F2FP.BF16.F32.PACK_AB R115, R119, R118 ;  /* 0x000000767773723e */ /* 0x000fe400000010ff */
[----:B------:R-:W-:-:S02]  /*2600*/  F2FP.BF16.F32.PACK_AB R145, R147, R146 ;  /* 0x000000929391723e */ /* 0x000fc400000010ff */
[----:B------:R-:W-:Y:S01]  /*2610*/  F2FP.BF16.F32.PACK_AB R146, R149, R148 ;  /* 0x000000949592723e */ /* 0x000fe200000010ff */
[----:B------:R-:W-:Y:S01]  /*2620*/  STSM.16.M88.4 [R2+0x8000], R112 ;  /* 0x0080007002007844 */ /* 0x000fe20000000200 */
[----:B------:R-:W-:Y:S02]  /*2630*/  F2FP.BF16.F32.PACK_AB R147, R151, R150 ;  /* 0x000000969793723e */ /* 0x000fe400000010ff */
[----:B------:R-:W-:-:S03]  /*2640*/  ISETP.LT.U32.AND P0, PT, R6, 0x80, P0 ;  /* 0x000000800600780c */ /* 0x000fc60000701070 */
[----:B------:R-:W-:Y:S01]  /*2650*/  STSM.16.M88.4 [R2+0xc000], R144 ;  /* 0x00c0009002007844 */ /* 0x000fe20000000200 */
[----:B------:R1:W-:Y:S06]  /*2660*/  MEMBAR.ALL.CTA ;  /* 0x0000000000007992 */ /* 0x0003ec0000008000 */
[----:B-1----:R-:W1:Y:S03]  /*2670*/  FENCE.VIEW.ASYNC.S ;  /* 0x00000000000073c6 */ /* 0x002e660000000000 */
[----:B-1----:R-:W-:Y:S01]  /*2680*/  VOTEU.ANY UP0, P0 ;  /* 0x00000000003f7886 */ /* 0x002fe20000000100 */
[----:B------:R-:W-:-:S04]  /*2690*/  VOTEU.ANY UP1, P0 ;  /* 0x00000000003f7886 */ /* 0x000fc80000020100 */
[----:B------:R-:W-:Y:S01]  /*26a0*/  @UP0 UMOV UR4, UR21 ;  /* 0x0000001500040c82 */ /* 0x000fe20008000000 */
[----:B------:R-:W-:Y:S01]  /*26b0*/  @UP0 UMOV UR5, UR22 ;  /* 0x0000001600050c82 */ /* 0x000fe20008000000 */
[----:B------:R-:W-:Y:S06]  /*26c0*/  BAR.SYNC.DEFER_BLOCKING 0x0 ;  /* 0x0000000000007b1d */ /* 0x000fec0000010000 */
[----:B------:R1:W-:Y:S01]  /*26d0*/  @UP1 UTMASTG.2D [UR8], [UR4] ;  /* 0x00000008040013b5 */ /* 0x0003e20008008000 */
[----:B------:R0:W-:Y:S01]  /*26e0*/  UTMACMDFLUSH ;  /* 0x00000000000079b7 */ /* 0x0001e20000000000 */
[----:B------:R-:W-:-:S04]  /*26f0*/  DEPBAR.LE SB0, 0x0 ;  /* 0x000080000000791a */ /* 0x000fc80000000000 */
[----:B------:R-:W-:Y:S06]  /*2700*/  BAR.SYNC.DEFER_BLOCKING 0x0 ;  /* 0x0000000000007b1d */ /* 0x000fec0000010000 */
[----:B-1----:R-:W-:Y:S05]  /*2710*/  EXIT ;  /* 0x000000000000794d */ /* 0x002fea0003800000 */
.L_x_48:
[----:B------:R-:W1:Y:S02]  /*2720*/  SYNCS.PHASECHK.TRANS64.TRYWAIT P0, [UR12+0x6000], R2 ;  /* 0x00600002ff0075a7 */ /* 0x000e64000800014c */
[----:B-1----:R-:W-:Y:S05]  /*2730*/  @!P0 BRA `(.L_x_48) ;  /* 0xfffffffc00f88947 */ /* 0x002fea000383ffff */
[----:B------:R-:W-:Y:S05]  /*2740*/  BRA `(.L_x_50) ;  /* 0xfffffff400c07947 */ /* 0x000fea000383ffff */
.L_x_51:
[----:B------:R-:W-:-:S00]  /*2750*/  BRA `(.L_x_51) ;  /* 0xfffffffc00fc7947 */ /* 0x000fc0000383ffff */
[----:B------:R-:W-:-:S00]  /*2760*/  NOP ;  /* 0x0000000000007918 */ /* 0x000fc00000000000 */
        /* <DEDUP_REMOVED lines=9> */
.L_x_52:


//--------------------- .nv.shared.gluon_wgmma    --------------------------
	.section	.nv.shared.gluon_wgmma,"aw",@nobits
	.sectionflags	@""
	.align	16
	.zero		1024


//--------------------- .nv.shared.reserved.0     --------------------------
	.section	.nv.shared.reserved.0,"aw",@nobits
	.weak		__nv_reservedSMEM_offset_0_alias
	.size		__nv_reservedSMEM_offset_0_alias, 0, 0
	.other		__nv_reservedSMEM_offset_0_alias,@"STO_CUDA_RESERVED_SHARED STV_DEFAULT"
__nv_reservedSMEM_offset_0_alias:
	.zero		0


//--------------------- .nv.constant0.gluon_wgmma --------------------------
	.section	.nv.constant0.gluon_wgmma,"a",@progbits
	.sectionflags	@""
	.align	4
.nv.constant0.gluon_wgmma:
	.zero		608


//--------------------- SYMBOLS --------------------------

	.type		.nv.reservedSmem.offset0,@object
	.size		.nv.reservedSmem.offset0,0x4
